def matmul_kernel(
    a_ptr,
    b_ptr,
    c_ptr,
    M,
    N,
    K,
    stride_am,
    stride_ak,
    stride_bk,
    stride_bn,
    stride_cm,
    stride_cn,
    BLOCK_M: tl.constexpr,
    BLOCK_N: tl.constexpr,
    BLOCK_K: tl.constexpr,
    GROUP_M: tl.constexpr,
):
    pid = tl.program_id(axis=0)
    num_pid_m = tl.cdiv(M, BLOCK_M)
    num_pid_n = tl.cdiv(N, BLOCK_N)
    num_pid_in_group = GROUP_M * num_pid_n
    group_id = pid // num_pid_in_group
    first_pid_m = group_id * GROUP_M
    group_size_m = min(num_pid_m - first_pid_m, GROUP_M)
    pid_m = first_pid_m + ((pid % num_pid_in_group) % group_size_m)
    pid_n = (pid % num_pid_in_group) // group_size_m

    offs_am = (pid_m * BLOCK_M + tl.arange(0, BLOCK_M)) % M
    offs_bn = (pid_n * BLOCK_N + tl.arange(0, BLOCK_N)) % N
    offs_k = tl.arange(0, BLOCK_K)
    a_ptrs = a_ptr + offs_am[:, None] * stride_am + offs_k[None, :] * stride_ak
    b_ptrs = b_ptr + offs_k[:, None] * stride_bk + offs_bn[None, :] * stride_bn

    acc = tl.zeros((BLOCK_M, BLOCK_N), dtype=tl.float32)
    for kk in range(0, tl.cdiv(K, BLOCK_K)):
        a = tl.load(a_ptrs, mask=offs_k[None, :] < K - kk * BLOCK_K, other=0.0)
        b = tl.load(b_ptrs, mask=offs_k[:, None] < K - kk * BLOCK_K, other=0.0)
        acc = tl.dot(a, b, acc)
        a_ptrs += BLOCK_K * stride_ak
        b_ptrs += BLOCK_K * stride_bk

    c = acc.to(c_ptr.dtype.element_ty)
    offs_cm = pid_m * BLOCK_M + tl.arange(0, BLOCK_M)
    offs_cn = pid_n * BLOCK_N + tl.arange(0, BLOCK_N)
    c_ptrs = c_ptr + offs_cm[:, None] * stride_cm + offs_cn[None, :] * stride_cn
    mask = (offs_cm[:, None] < M) & (offs_cn[None, :] < N)
    tl.store(c_ptrs, c, mask=mask)

# config = {"BLOCK_K": 64, "BLOCK_M": 128, "BLOCK_N": 256, "GROUP_M": 8, "arch": "sm_100", "dtype": "bf16", "num_ctas": 4, "num_stages": 3, "num_warps": 4}
# arch = sm_100


// ===== COMPILED SASS (sm_100a) =====

	.target	sm_100a

	.elftype	@"ET_EXEC"


//--------------------- .note.nv.tkinfo           --------------------------
	.section	.note.nv.tkinfo,"",@"SHT_NOTE"
	.sectionflags	@"SHF_NOTE_NV_TKINFO"
	.tkinfo
        /*0018*/ 	.word	0x00000081
        /*0030*/ 	.string	""
        /*0030*/ 	.string	"ptxas-blackwell"
        /*0030*/ 	.string	"Cuda compilation tools, release 12.9, V12.9.86"
        /*0030*/ 	.string	"Build cuda_12.9.r12.9/compiler.36037853_0"
        /*0030*/ 	.string	"-v  -suppress-debug-info  -lineinfo  -arch sm_100a "



//--------------------- .note.nv.cuver            --------------------------
	.section	.note.nv.cuver,"",@"SHT_NOTE"
	.sectionflags	@"SHF_NOTE_NV_CUVER"
        /*0018*/ 	.short	0x0001
        /*001a*/ 	.short	0x0064
        /*001c*/ 	.short	0x0001
        /*001e*/ 	.short	0x0000
        /*0020*/ 	.short	0x0001
        /*0022*/ 	.short	0x0000


//--------------------- .nv.info                  --------------------------
	.section	.nv.info,"",@"SHT_CUDA_INFO"
	.align	4


	//----- nvinfo : EIATTR_REGCOUNT
	.align		4
        /*0000*/ 	.byte	0x04, 0x2f
        /*0002*/ 	.short	(.L_4 - .L_3)
	.align		4
.L_3:
        /*0004*/ 	.word	index@(matmul_kernel)
        /*0008*/ 	.word	0x000000fe


	//----- nvinfo : EIATTR_FRAME_SIZE
	.align		4
.L_4:
        /*000c*/ 	.byte	0x04, 0x11
        /*000e*/ 	.short	(.L_6 - .L_5)
	.align		4
.L_5:
        /*0010*/ 	.word	index@($__internal_2_$__cuda_sm10x_tcgen05_guardrail_trap_unallocated_columns_being_dealloced)
        /*0014*/ 	.word	0x00000000


	//----- nvinfo : EIATTR_FRAME_SIZE
	.align		4
.L_6:
        /*0018*/ 	.byte	0x04, 0x11
        /*001a*/ 	.short	(.L_8 - .L_7)
	.align		4
.L_7:
        /*001c*/ 	.word	index@($__internal_1_$__cuda_sm10x_tcgen05_guardrail_trap_phase_invalid_during_alloc)
        /*0020*/ 	.word	0x00000000


	//----- nvinfo : EIATTR_FRAME_SIZE
	.align		4
.L_8:
        /*0024*/ 	.byte	0x04, 0x11
        /*0026*/ 	.short	(.L_10 - .L_9)
	.align		4
.L_9:
        /*0028*/ 	.word	index@($__internal_0_$__cuda_sm10x_tcgen05_guardrail_trap_col_being_dealloced_not_returned_by_alloc)
        /*002c*/ 	.word	0x00000000


	//----- nvinfo : EIATTR_FRAME_SIZE
	.align		4
.L_10:
        /*0030*/ 	.byte	0x04, 0x11
        /*0032*/ 	.short	(.L_12 - .L_11)
	.align		4
.L_11:
        /*0034*/ 	.word	index@(matmul_kernel)
        /*0038*/ 	.word	0x00000000


	//----- nvinfo : EIATTR_MIN_STACK_SIZE
	.align		4
.L_12:
        /*003c*/ 	.byte	0x04, 0x12
        /*003e*/ 	.short	(.L_14 - .L_13)
	.align		4
.L_13:
        /*0040*/ 	.word	index@(matmul_kernel)
        /*0044*/ 	.word	0x00000000
.L_14:


//--------------------- .nv.info.matmul_kernel    --------------------------
	.section	.nv.info.matmul_kernel,"",@"SHT_CUDA_INFO"
	.sectionflags	@""
	.align	4


	//----- nvinfo : EIATTR_CUDA_API_VERSION
	.align		4
        /*0000*/ 	.byte	0x04, 0x37
        /*0002*/ 	.short	(.L_16 - .L_15)
.L_15:
        /*0004*/ 	.word	0x00000081


	//----- nvinfo : EIATTR_KPARAM_INFO
	.align		4
.L_16:
        /*0008*/ 	.byte	0x04, 0x17
        /*000a*/ 	.short	(.L_18 - .L_17)
.L_17:
        /*000c*/ 	.word	0x00000000
        /*0010*/ 	.short	0x000d
        /*0012*/ 	.short	0x0048
        /*0014*/ 	.byte	0x00, 0xf4, 0x21, 0x00


	//----- nvinfo : EIATTR_KPARAM_INFO
	.align		4
.L_18:
        /*0018*/ 	.byte	0x04, 0x17
        /*001a*/ 	.short	(.L_20 - .L_19)
.L_19:
        /*001c*/ 	.word	0x00000000
        /*0020*/ 	.short	0x000c
        /*0022*/ 	.short	0x0040
        /*0024*/ 	.byte	0x00, 0xf4, 0x21, 0x00


	//----- nvinfo : EIATTR_KPARAM_INFO
	.align		4
.L_20:
        /*0028*/ 	.byte	0x04, 0x17
        /*002a*/ 	.short	(.L_22 - .L_21)
.L_21:
        /*002c*/ 	.word	0x00000000
        /*0030*/ 	.short	0x000b
        /*0032*/ 	.short	0x0038
        /*0034*/ 	.byte	0x00, 0xf0, 0x11, 0x00


	//----- nvinfo : EIATTR_KPARAM_INFO
	.align		4
.L_22:
        /*0038*/ 	.byte	0x04, 0x17
        /*003a*/ 	.short	(.L_24 - .L_23)
.L_23:
        /*003c*/ 	.word	0x00000000
        /*0040*/ 	.short	0x000a
        /*0042*/ 	.short	0x0034
        /*0044*/ 	.byte	0x00, 0xf0, 0x11, 0x00


	//----- nvinfo : EIATTR_KPARAM_INFO
	.align		4
.L_24:
        /*0048*/ 	.byte	0x04, 0x17
        /*004a*/ 	.short	(.L_26 - .L_25)
.L_25:
        /*004c*/ 	.word	0x00000000
        /*0050*/ 	.short	0x0009
        /*0052*/ 	.short	0x0030
        /*0054*/ 	.byte	0x00, 0xf0, 0x11, 0x00


	//----- nvinfo : EIATTR_KPARAM_INFO
	.align		4
.L_26:
        /*0058*/ 	.byte	0x04, 0x17
        /*005a*/ 	.short	(.L_28 - .L_27)
.L_27:
        /*005c*/ 	.word	0x00000000
        /*0060*/ 	.short	0x0008
        /*0062*/ 	.short	0x002c
        /*0064*/ 	.byte	0x00, 0xf0, 0x11, 0x00


	//----- nvinfo : EIATTR_KPARAM_INFO
	.align		4
.L_28:
        /*0068*/ 	.byte	0x04, 0x17
        /*006a*/ 	.short	(.L_30 - .L_29)
.L_29:
        /*006c*/ 	.word	0x00000000
        /*0070*/ 	.short	0x0007
        /*0072*/ 	.short	0x0028
        /*0074*/ 	.byte	0x00, 0xf0, 0x11, 0x00


	//----- nvinfo : EIATTR_KPARAM_INFO
	.align		4
.L_30:
        /*0078*/ 	.byte	0x04, 0x17
        /*007a*/ 	.short	(.L_32 - .L_31)
.L_31:
        /*007c*/ 	.word	0x00000000
        /*0080*/ 	.short	0x0006
        /*0082*/ 	.short	0x0024
        /*0084*/ 	.byte	0x00, 0xf0, 0x11, 0x00


	//----- nvinfo : EIATTR_KPARAM_INFO
	.align		4
.L_32:
        /*0088*/ 	.byte	0x04, 0x17
        /*008a*/ 	.short	(.L_34 - .L_33)
.L_33:
        /*008c*/ 	.word	0x00000000
        /*0090*/ 	.short	0x0005
        /*0092*/ 	.short	0x0020
        /*0094*/ 	.byte	0x00, 0xf0, 0x11, 0x00


	//----- nvinfo : EIATTR_KPARAM_INFO
	.align		4
.L_34:
        /*0098*/ 	.byte	0x04, 0x17
        /*009a*/ 	.short	(.L_36 - .L_35)
.L_35:
        /*009c*/ 	.word	0x00000000
        /*00a0*/ 	.short	0x0004
        /*00a2*/ 	.short	0x001c
        /*00a4*/ 	.byte	0x00, 0xf0, 0x11, 0x00


	//----- nvinfo : EIATTR_KPARAM_INFO
	.align		4
.L_36:
        /*00a8*/ 	.byte	0x04, 0x17
        /*00aa*/ 	.short	(.L_38 - .L_37)
.L_37:
        /*00ac*/ 	.word	0x00000000
        /*00b0*/ 	.short	0x0003
        /*00b2*/ 	.short	0x0018
        /*00b4*/ 	.byte	0x00, 0xf0, 0x11, 0x00


	//----- nvinfo : EIATTR_KPARAM_INFO
	.align		4
.L_38:
        /*00b8*/ 	.byte	0x04, 0x17
        /*00ba*/ 	.short	(.L_40 - .L_39)
.L_39:
        /*00bc*/ 	.word	0x00000000
        /*00c0*/ 	.short	0x0002
        /*00c2*/ 	.short	0x0010
        /*00c4*/ 	.byte	0x00, 0xf4, 0x21, 0x00


	//----- nvinfo : EIATTR_KPARAM_INFO
	.align		4
.L_40:
        /*00c8*/ 	.byte	0x04, 0x17
        /*00ca*/ 	.short	(.L_42 - .L_41)
.L_41:
        /*00cc*/ 	.word	0x00000000
        /*00d0*/ 	.short	0x0001
        /*00d2*/ 	.short	0x0008
        /*00d4*/ 	.byte	0x00, 0xf4, 0x21, 0x00


	//----- nvinfo : EIATTR_KPARAM_INFO
	.align		4
.L_42:
        /*00d8*/ 	.byte	0x04, 0x17
        /*00da*/ 	.short	(.L_44 - .L_43)
.L_43:
        /*00dc*/ 	.word	0x00000000
        /*00e0*/ 	.short	0x0000
        /*00e2*/ 	.short	0x0000
        /*00e4*/ 	.byte	0x00, 0xf4, 0x21, 0x00


	//----- nvinfo : EIATTR_EXPLICIT_CLUSTER
	.align		4
.L_44:
        /*00e8*/ 	.byte	0x01, 0x3e
	.zero		2


	//----- nvinfo : EIATTR_CTA_PER_CLUSTER
	.align		4
        /*00ec*/ 	.byte	0x04, 0x3d
        /*00ee*/ 	.short	(.L_46 - .L_45)
.L_45:
        /*00f0*/ 	.word	0x00000004
        /*00f4*/ 	.word	0x00000001
        /*00f8*/ 	.word	0x00000001


	//----- nvinfo : EIATTR_AT_ENTRY_FRAGMENTS
	.align		4
.L_46:
        /*00fc*/ 	.byte	0x04, 0x4f
        /*00fe*/ 	.short	(.L_48 - .L_47)


	//   ....[0]....
.L_47:
        /*0100*/ 	.word	0x00000004


	//----- nvinfo : EIATTR_RESERVED_SMEM_USED
	.align		4
.L_48:
        /*0104*/ 	.byte	0x01, 0x41
	.zero		2


	//----- nvinfo : EIATTR_SPARSE_MMA_MASK
	.align		4
        /*0108*/ 	.byte	0x03, 0x50
        /*010a*/ 	.short	0x0000


	//----- nvinfo : EIATTR_TCGEN05_1CTA_USED
	.align		4
        /*010c*/ 	.byte	0x01, 0x51
	.zero		2


	//----- nvinfo : EIATTR_MAXREG_COUNT
	.align		4
        /*0110*/ 	.byte	0x03, 0x1b
        /*0112*/ 	.short	0x00ff


	//----- nvinfo : EIATTR_NUM_BARRIERS
	.align		4
        /*0114*/ 	.byte	0x02, 0x4c
        /*0116*/ 	.byte	0x01
	.zero		1


	//----- nvinfo : EIATTR_INT_WARP_WIDE_INSTR_OFFSETS
	.align		4
        /*0118*/ 	.byte	0x04, 0x31
        /*011a*/ 	.short	(.L_50 - .L_49)


	//   ....[0]....
.L_49:
        /*011c*/ 	.word	0x000028b0


	//   ....[1]....
        /*0120*/ 	.word	0x000028c0


	//   ....[2]....
        /*0124*/ 	.word	0x00005590


	//   ....[3]....
        /*0128*/ 	.word	0x0000b210


	//   ....[4]....
        /*012c*/ 	.word	0x0000b260


	//----- nvinfo : EIATTR_COOP_GROUP_MASK_REGIDS
	.align		4
.L_50:
        /*0130*/ 	.byte	0x04, 0x29
        /*0132*/ 	.short	(.L_52 - .L_51)


	//   ....[0]....
.L_51:
        /*0134*/ 	.word	0xffffffff


	//   ....[1]....
        /*0138*/ 	.word	0xffffffff


	//   ....[2]....
        /*013c*/ 	.word	0xffffffff


	//   ....[3]....
        /*0140*/ 	.word	0xffffffff


	//----- nvinfo : EIATTR_COOP_GROUP_INSTR_OFFSETS
	.align		4
.L_52:
        /*0144*/ 	.byte	0x04, 0x28
        /*0146*/ 	.short	(.L_54 - .L_53)


	//   ....[0]....
.L_53:
        /*0148*/ 	.word	0x00000070


	//   ....[1]....
        /*014c*/ 	.word	0x00000330


	//   ....[2]....
        /*0150*/ 	.word	0x0000b0a0


	//   ....[3]....
        /*0154*/ 	.word	0x0000b310


	//----- nvinfo : EIATTR_VRC_CTA_INIT_COUNT
	.align		4
.L_54:
        /*0158*/ 	.byte	0x02, 0x4a
        /*015a*/ 	.byte	0x80
	.zero		1


	//----- nvinfo : EIATTR_MBARRIER_INSTR_OFFSETS
	.align		4
        /*015c*/ 	.byte	0x04, 0x39
        /*015e*/ 	.short	(.L_56 - .L_55)


	//   ....[0]....
.L_55:
        /*0160*/ 	.word	0x000029b0
        /*0164*/ 	.word	0x000000ff
        /*0168*/ 	.word	0x00000000
        /*016c*/ 	.short	0x0100
        /*016e*/ 	.byte	0x06
	.zero		1


	//   ....[1]....
        /*0170*/ 	.word	0x000055d0
        /*0174*/ 	.word	0x000000ff
        /*0178*/ 	.word	0x00004008
        /*017c*/ 	.short	0x0100
        /*017e*/ 	.byte	0x09
	.zero		1


	//   ....[2]....
        /*0180*/ 	.word	0x00008580
        /*0184*/ 	.word	0x000000ff
        /*0188*/ 	.word	0x00000000
        /*018c*/ 	.short	0x010a
        /*018e*/ 	.byte	0x06
	.zero		1


	//   ....[3]....
        /*0190*/ 	.word	0x00009390
        /*0194*/ 	.word	0x000000ff
        /*0198*/ 	.word	0x00000000
        /*019c*/ 	.short	0x010a
        /*019e*/ 	.byte	0x06
	.zero		1


	//   ....[4]....
        /*01a0*/ 	.word	0x000094b0
        /*01a4*/ 	.word	0x000000ff
        /*01a8*/ 	.word	0x00004000
        /*01ac*/ 	.short	0x0108
        /*01ae*/ 	.byte	0x09
	.zero		1


	//   ....[5]....
        /*01b0*/ 	.word	0x00009590
        /*01b4*/ 	.word	0x000000ff
        /*01b8*/ 	.word	0x00004008
        /*01bc*/ 	.short	0x0108
        /*01be*/ 	.byte	0x09
	.zero		1


	//   ....[6]....
        /*01c0*/ 	.word	0x0000b330
        /*01c4*/ 	.word	0x000000ff
        /*01c8*/ 	.word	0x00000000
        /*01cc*/ 	.short	0x010a
        /*01ce*/ 	.byte	0x06
	.zero		1


	//   ....[7]....
        /*01d0*/ 	.word	0x0000b360
        /*01d4*/ 	.word	0x000000ff
        /*01d8*/ 	.word	0x00000000
        /*01dc*/ 	.short	0x010a
        /*01de*/ 	.byte	0x06
	.zero		1


	//----- nvinfo : EIATTR_NUM_MBARRIERS
	.align		4
.L_56:
        /*01e0*/ 	.byte	0x03, 0x38
        /*01e2*/ 	.short	0x0002


	//----- nvinfo : EIATTR_EXIT_INSTR_OFFSETS
	.align		4
        /*01e4*/ 	.byte	0x04, 0x1c
        /*01e6*/ 	.short	(.L_58 - .L_57)


	//   ....[0]....
.L_57:
        /*01e8*/ 	.word	0x0000b320


	//----- nvinfo : EIATTR_REQNTID
	.align		4
.L_58:
        /*01ec*/ 	.byte	0x04, 0x10
        /*01ee*/ 	.short	(.L_60 - .L_59)
.L_59:
        /*01f0*/ 	.word	0x00000080
        /*01f4*/ 	.word	0x00000001
        /*01f8*/ 	.word	0x00000001


	//----- nvinfo : EIATTR_CRS_STACK_SIZE
	.align		4
.L_60:
        /*01fc*/ 	.byte	0x04, 0x1e
        /*01fe*/ 	.short	(.L_62 - .L_61)
.L_61:
        /*0200*/ 	.word	0x00000000


	//----- nvinfo : EIATTR_CBANK_PARAM_SIZE
	.align		4
.L_62:
        /*0204*/ 	.byte	0x03, 0x19
        /*0206*/ 	.short	0x0050


	//----- nvinfo : EIATTR_PARAM_CBANK
	.align		4
        /*0208*/ 	.byte	0x04, 0x0a
        /*020a*/ 	.short	(.L_64 - .L_63)
	.align		4
.L_63:
        /*020c*/ 	.word	index@(.nv.constant0.matmul_kernel)
        /*0210*/ 	.short	0x0380
        /*0212*/ 	.short	0x0050


	//----- nvinfo : EIATTR_SW_WAR
	.align		4
.L_64:
        /*0214*/ 	.byte	0x04, 0x36
        /*0216*/ 	.short	(.L_66 - .L_65)
.L_65:
        /*0218*/ 	.word	0x00000008
.L_66:


//--------------------- .nv.compat                --------------------------
	.section	.nv.compat,"",@"SHT_CUDA_COMPAT_INFO"
	.align	4
        /*0000*/ 	.byte	0x02, 0x02, 0x02, 0x00, 0x02, 0x05, 0x05, 0x00, 0x02, 0x03, 0x00, 0x00, 0x02, 0x06, 0x01, 0x00


//--------------------- .nv.callgraph             --------------------------
	.section	.nv.callgraph,"",@"SHT_CUDA_CALLGRAPH"
	.align	4
	.sectionentsize	8
	.align		4
        /*0000*/ 	.word	0x00000000
	.align		4
        /*0004*/ 	.word	0xffffffff
	.align		4
        /*0008*/ 	.word	0x00000000
	.align		4
        /*000c*/ 	.word	0xfffffffe
	.align		4
        /*0010*/ 	.word	0x00000000
	.align		4
        /*0014*/ 	.word	0xfffffffd
	.align		4
        /*0018*/ 	.word	0x00000000
	.align		4
        /*001c*/ 	.word	0xfffffffc


//--------------------- .text.matmul_kernel       --------------------------
	.section	.text.matmul_kernel,"ax",@progbits
	.align	128
        .global         matmul_kernel
        .type           matmul_kernel,@function
        .size           matmul_kernel,(.L_x_21 - matmul_kernel)
        .other          matmul_kernel,@"STO_CUDA_ENTRY STV_DEFAULT"
matmul_kernel:
.text.matmul_kernel:
[----:B------:R-:W0:Y:S01]  /*0000*/  LDC R1, c[0x0][0x37c] ;  /* 0x0000df00ff017b82 */ /* 0x000e220000000800 */
[----:B------:R-:W1:Y:S01]  /*0010*/  S2R R3, SR_TID.X ;  /* 0x0000000000037919 */ /* 0x000e620000002100 */
[----:B------:R-:W2:Y:S01]  /*0020*/  LDCU.64 UR22, c[0x0][0x358] ;  /* 0x00006b00ff1677ac */ /* 0x000ea20008000a00 */
[----:B-1----:R-:W-:-:S13]  /*0030*/  ISETP.GE.U32.AND P0, PT, R3, 0x20, PT ;  /* 0x000000200300780c */ /* 0x002fda0003f06070 */
[----:B------:R-:W-:Y:S02]  /*0040*/  VOTEU.ANY UP0, P0 ;  /* 0x0000000000ff7886 */ /* 0x000fe40000000100 */
[----:B0-2---:R-:W-:Y:S05]  /*0050*/  BRA.U UP0, `(.L_x_0) ;  /* 0x0000000100b87547 */ /* 0x005fea000b800000 */
[----:B------:R-:W0:Y:S01]  /*0060*/  S2UR UR6, SR_CgaCtaId ;  /* 0x00000000000679c3 */ /* 0x000e220000008800 */
[----:B------:R-:W-:Y:S01]  /*0070*/  NOP ;  /* 0x0000000000007918 */ /* 0x000fe20000000000 */
[----:B------:R-:W-:Y:S02]  /*0080*/  UMOV UR4, 0x40 ;  /* 0x0000004000047882 */ /* 0x000fe40000000000 */
[----:B0-----:R-:W-:-:S09]  /*0090*/  ULEA UR4, UR6, UR4, 0x18 ;  /* 0x0000000406047291 */ /* 0x001fd2000f8ec0ff */
[----:B------:R-:W0:Y:S01]  /*00a0*/  LDS.U8 R0, [UR4] ;  /* 0x00000004ff007984 */ /* 0x000e220008000000 */
[----:B------:R-:W-:Y:S02]  /*00b0*/  UMOV UR4, 0x400 ;  /* 0x0000040000047882 */ /* 0x000fe40000000000 */
[----:B------:R-:W-:Y:S01]  /*00c0*/  ULEA UR4, UR6, UR4, 0x18 ;  /* 0x0000000406047291 */ /* 0x000fe2000f8ec0ff */
[----:B0-----:R-:W-:-:S13]  /*00d0*/  ISETP.NE.AND P0, PT, R0, RZ, PT ;  /* 0x000000ff0000720c */ /* 0x001fda0003f05270 */
[----:B------:R-:W-:Y:S05]  /*00e0*/  @P0 BRA `(.L_x_1) ;  /* 0x00000000007c0947 */ /* 0x000fea0003800000 */
[----:B------:R-:W-:-:S13]  /*00f0*/  ELECT P0, URZ, PT ;  /* 0x0000000000ff782f */ /* 0x000fda0003800000 */
[----:B------:R-:W-:Y:S05]  /*0100*/  @!P0 BRA `(.L_x_2) ;  /* 0x0000000000848947 */ /* 0x000fea0003800000 */
[----:B------:R-:W-:Y:S01]  /*0110*/  UMOV UR5, 0x4 ;  /* 0x0000000400057882 */ /* 0x000fe20000000000 */
[----:B------:R-:W-:Y:S02]  /*0120*/  IMAD.MOV.U32 R7, RZ, RZ, 0x1 ;  /* 0x00000001ff077424 */ /* 0x000fe400078e00ff */
[----:B------:R-:W-:Y:S02]  /*0130*/  IMAD.MOV.U32 R5, RZ, RZ, 0xf ;  /* 0x0000000fff057424 */ /* 0x000fe400078e00ff */
[----:B------:R-:W-:Y:S04]  /*0140*/  DEPBAR.LE SB0, 0x36 ;  /* 0x00008d800000791a */ /* 0x000fe80000000000 */
[----:B------:R-:W0:Y:S02]  /*0150*/  UTCATOMSWS.FIND_AND_SET.ALIGN UP1, UR5, UR5 ;  /* 0x00000005000575e3 */ /* 0x000e240008020800 */
[----:B0-----:R-:W-:-:S04]  /*0160*/  PLOP3.LUT P0, PT, PT, PT, UP1, 0x80, 0x8 ;  /* 0x000000000008781c */ /* 0x001fc80003f0f018 */
[----:B------:R-:W-:-:S04]  /*0170*/  SEL R0, RZ, 0xffffffff, !P0 ;  /* 0xffffffffff007807 */ /* 0x000fc80004000000 */
[----:B------:R-:W-:Y:S01]  /*0180*/  ISETP.NE.AND P0, PT, R0, RZ, PT ;  /* 0x000000ff0000720c */ /* 0x000fe20003f05270 */
[----:B------:R-:W-:-:S12]  /*0190*/  IMAD.U32 R0, RZ, RZ, UR5 ;  /* 0x00000005ff007e24 */ /* 0x000fd8000f8e00ff */
[----:B------:R-:W-:Y:S05]  /*01a0*/  @P0 BRA `(.L_x_3) ;  /* 0x0000000000240947 */ /* 0x000fea0003800000 */
.L_x_4:
[----:B------:R-:W-:Y:S05]  /*01b0*/  NANOSLEEP 0x64 ;  /* 0x000000640000795d */ /* 0x000fea0003800000 */
[----:B------:R-:W-:-:S05]  /*01c0*/  UMOV UR5, 0x4 ;  /* 0x0000000400057882 */ /* 0x000fca0000000000 */
[----:B------:R-:W-:Y:S04]  /*01d0*/  DEPBAR.LE SB0, 0x36 ;  /* 0x00008d800000791a */ /* 0x000fe80000000000 */
[----:B------:R-:W0:Y:S02]  /*01e0*/  UTCATOMSWS.FIND_AND_SET.ALIGN UP1, UR5, UR5 ;  /* 0x00000005000575e3 */ /* 0x000e240008020800 */
[----:B0-----:R-:W-:-:S04]  /*01f0*/  PLOP3.LUT P0, PT, PT, PT, UP1, 0x80, 0x8 ;  /* 0x000000000008781c */ /* 0x001fc80003f0f018 */
[----:B------:R-:W-:-:S04]  /*0200*/  SEL R0, RZ, 0xffffffff, !P0 ;  /* 0xffffffffff007807 */ /* 0x000fc80004000000 */
[----:B------:R-:W-:Y:S01]  /*0210*/  ISETP.NE.AND P0, PT, R0, RZ, PT ;  /* 0x000000ff0000720c */ /* 0x000fe20003f05270 */
[----:B------:R-:W-:-:S12]  /*0220*/  IMAD.U32 R0, RZ, RZ, UR5 ;  /* 0x00000005ff007e24 */ /* 0x000fd8000f8e00ff */
[----:B------:R-:W-:Y:S05]  /*0230*/  @!P0 BRA `(.L_x_4) ;  /* 0xfffffffc00dc8947 */ /* 0x000fea000383ffff */
.L_x_3:
[C---:B------:R-:W-:Y:S01]  /*0240*/  VIADD R4, R0.reuse, 0x10 ;  /* 0x0000001000047836 */ /* 0x040fe20000000000 */
[----:B------:R-:W-:Y:S01]  /*0250*/  UMOV UR5, 0x50 ;  /* 0x0000005000057882 */ /* 0x000fe20000000000 */
[----:B------:R-:W-:Y:S01]  /*0260*/  SHF.L.U32 R2, R5, R0, RZ ;  /* 0x0000000005027219 */ /* 0x000fe200000006ff */
[----:B------:R-:W-:Y:S01]  /*0270*/  ULEA UR5, UR6, UR5, 0x18 ;  /* 0x0000000506057291 */ /* 0x000fe2000f8ec0ff */
[----:B------:R-:W-:Y:S01]  /*0280*/  IMAD.SHL.U32 R0, R0, 0x20, RZ ;  /* 0x0000002000007824 */ /* 0x000fe200078e00ff */
[----:B------:R-:W-:-:S04]  /*0290*/  SHF.L.U32 R5, R7, R4, RZ ;  /* 0x0000000407057219 */ /* 0x000fc800000006ff */
[----:B------:R-:W-:-:S05]  /*02a0*/  LOP3.LUT R2, R5, R2, RZ, 0xfc, !PT ;  /* 0x0000000205027212 */ /* 0x000fca00078efcff */
[----:B------:R0:W-:Y:S04]  /*02b0*/  ATOMS.OR RZ, [UR5], R2 ;  /* 0x00000002ffff798c */ /* 0x0001e8000b000005 */
[----:B------:R0:W-:Y:S01]  /*02c0*/  STS [UR4], R0 ;  /* 0x00000000ff007988 */ /* 0x0001e20008000804 */
[----:B------:R-:W-:Y:S05]  /*02d0*/  BRA `(.L_x_2) ;  /* 0x0000000000107947 */ /* 0x000fea0003800000 */
.L_x_1:
[----:B------:R-:W-:Y:S01]  /*02e0*/  IMAD.MOV.U32 R0, RZ, RZ, -0x1 ;  /* 0xffffffffff007424 */ /* 0x000fe200078e00ff */
[----:B------:R-:W-:-:S04]  /*02f0*/  MOV R4, 0x320 ;  /* 0x0000032000047802 */ /* 0x000fc80000000f00 */
[----:B------:R0:W-:Y:S03]  /*0300*/  STS [UR4], R0 ;  /* 0x00000000ff007988 */ /* 0x0001e60008000804 */
[----:B0-----:R-:W-:Y:S05]  /*0310*/  CALL.REL.NOINC `($__internal_1_$__cuda_sm10x_tcgen05_guardrail_trap_phase_invalid_during_alloc) ;  /* 0x000000b000287944 */ /* 0x001fea0003c00000 */
.L_x_2:
[----:B------:R-:W-:Y:S05]  /*0320*/  WARPSYNC.ALL ;  /* 0x0000000000007948 */ /* 0x000fea0003800000 */
[----:B------:R-:W-:Y:S01]  /*0330*/  NOP ;  /* 0x0000000000007918 */ /* 0x000fe20000000000 */
.L_x_0:
[----:B------:R-:W1:Y:S08]  /*0340*/  LDC.64 R30, c[0x0][0x398] ;  /* 0x0000e600ff1e7b82 */ /* 0x000e700000000a00 */
[----:B------:R-:W2:Y:S02]  /*0350*/  S2UR UR5, SR_CgaSize ;  /* 0x00000000000579c3 */ /* 0x000ea40000008a00 */
[----:B--2---:R-:W-:-:S12]  /*0360*/  UIMAD UR5, UR5, -0xa0, URZ ;  /* 0xffffff60050578a4 */ /* 0x004fd8000f8e02ff */
[----:B------:R-:W2:Y:S01]  /*0370*/  LDCU UR5, c[0x0][UR5+0x2b0] ;  /* 0x00005600050577ac */ /* 0x000ea20008000800 */
[----:B------:R-:W-:Y:S01]  /*0380*/  SHF.R.U32.HI R142, RZ, 0x5, R3 ;  /* 0x00000005ff8e7819 */ /* 0x000fe20000011603 */
[----:B------:R-:W-:Y:S01]  /*0390*/  UMOV UR9, 0x400 ;  /* 0x0000040000097882 */ /* 0x000fe20000000000 */
[----:B------:R-:W3:Y:S01]  /*03a0*/  LDCU.128 UR12, c[0x0][0x380] ;  /* 0x00007000ff0c77ac */ /* 0x000ee20008000c00 */
[----:B------:R-:W4:Y:S01]  /*03b0*/  S2UR UR4, SR_CTAID.X ;  /* 0x00000000000479c3 */ /* 0x000f220000002500 */
[----:B------:R-:W-:-:S07]  /*03c0*/  UMOV UR7, 0x1 ;  /* 0x0000000100077882 */ /* 0x000fce0000000000 */
[----:B------:R-:W0:Y:S02]  /*03d0*/  LDC.64 R214, c[0x0][0x3a8] ;  /* 0x0000ea00ffd67b82 */ /* 0x000e240000000a00 */
[----:B01----:R-:W-:Y:S01]  /*03e0*/  VIADD R0, R31, 0xff ;  /* 0x000000ff1f007836 */ /* 0x003fe20000000000 */
[----:B------:R-:W-:-:S04]  /*03f0*/  IABS R15, R30 ;  /* 0x0000001e000f7213 */ /* 0x000fc80000000000 */
[----:B------:R-:W-:Y:S02]  /*0400*/  SHF.R.S32.HI R5, RZ, 0x1f, R0 ;  /* 0x0000001fff057819 */ /* 0x000fe40000011400 */
[----:B----4-:R-:W-:Y:S01]  /*0410*/  I2FP.F32.U32 R6, UR4 ;  /* 0x0000000400067c45 */ /* 0x010fe20008201000 */
[----:B------:R-:W0:Y:S01]  /*0420*/  S2UR UR4, SR_CgaCtaId ;  /* 0x00000000000479c3 */ /* 0x000e220000008800 */
[----:B------:R-:W-:-:S03]  /*0430*/  LEA.HI R5, R5, R0, RZ, 0x8 ;  /* 0x0000000005057211 */ /* 0x000fc600078f40ff */
[----:B--2---:R-:W-:Y:S01]  /*0440*/  FMUL R6, R6, UR5 ;  /* 0x0000000506067c20 */ /* 0x004fe20008400000 */
[----:B------:R-:W-:-:S03]  /*0450*/  SHF.R.S32.HI R5, RZ, 0x8, R5 ;  /* 0x00000008ff057819 */ /* 0x000fc60000011405 */
[----:B------:R-:W-:Y:S02]  /*0460*/  F2I.U32.TRUNC.NTZ R7, R6 ;  /* 0x0000000600077305 */ /* 0x000fe4000020f000 */
[----:B------:R-:W-:-:S05]  /*0470*/  IMAD.SHL.U32 R2, R5, 0x8, RZ ;  /* 0x0000000805027824 */ /* 0x000fca00078e00ff */
[----:B------:R-:W-:-:S04]  /*0480*/  IABS R9, R2 ;  /* 0x0000000200097213 */ /* 0x000fc80000000000 */
[----:B------:R-:W1:Y:S01]  /*0490*/  I2F.RP R0, R9 ;  /* 0x0000000900007306 */ /* 0x000e620000209400 */
[----:B0-----:R-:W-:Y:S02]  /*04a0*/  USHF.L.U32 UR5, UR4, 0x6, URZ ;  /* 0x0000000604057899 */ /* 0x001fe400080006ff */
[----:B------:R-:W-:-:S04]  /*04b0*/  ULEA UR9, UR4, UR9, 0x18 ;  /* 0x0000000904097291 */ /* 0x000fc8000f8ec0ff */
[----:B------:R-:W-:Y:S01]  /*04c0*/  UIADD3 UR6, UPT, UPT, UR9, 0x4000, URZ ;  /* 0x0000400009067890 */ /* 0x000fe2000fffe0ff */
[----:B-1----:R-:W0:Y:S02]  /*04d0*/  MUFU.RCP R0, R0 ;  /* 0x0000000000007308 */ /* 0x002e240000001000 */
[----:B0-----:R-:W-:Y:S01]  /*04e0*/  VIADD R4, R0, 0xffffffe ;  /* 0x0ffffffe00047836 */ /* 0x001fe20000000000 */
[----:B------:R-:W-:-:S05]  /*04f0*/  IABS R0, R7 ;  /* 0x0000000700007213 */ /* 0x000fca0000000000 */
[----:B------:R0:W1:Y:S02]  /*0500*/  F2I.FTZ.U32.TRUNC.NTZ R5, R4 ;  /* 0x0000000400057305 */ /* 0x000064000021f000 */
[----:B0-----:R-:W-:Y:S02]  /*0510*/  IMAD.MOV.U32 R4, RZ, RZ, RZ ;  /* 0x000000ffff047224 */ /* 0x001fe400078e00ff */
[----:B-1----:R-:W-:-:S04]  /*0520*/  IMAD.MOV R8, RZ, RZ, -R5 ;  /* 0x000000ffff087224 */ /* 0x002fc800078e0a05 */
[----:B------:R-:W-:Y:S01]  /*0530*/  IMAD R11, R8, R9, RZ ;  /* 0x00000009080b7224 */ /* 0x000fe200078e02ff */
[----:B------:R-:W-:-:S03]  /*0540*/  IABS R8, R2 ;  /* 0x0000000200087213 */ /* 0x000fc60000000000 */
[----:B------:R-:W-:-:S04]  /*0550*/  IMAD.HI.U32 R5, R5, R11, R4 ;  /* 0x0000000b05057227 */ /* 0x000fc800078e0004 */
[----:B------:R-:W-:Y:S02]  /*0560*/  IMAD.MOV R4, RZ, RZ, -R8 ;  /* 0x000000ffff047224 */ /* 0x000fe400078e0a08 */
[----:B------:R-:W-:-:S04]  /*0570*/  IMAD.HI.U32 R5, R5, R0, RZ ;  /* 0x0000000005057227 */ /* 0x000fc800078e00ff */
[----:B------:R-:W-:Y:S01]  /*0580*/  IMAD R0, R5, R4, R0 ;  /* 0x0000000405007224 */ /* 0x000fe200078e0200 */
[----:B------:R-:W-:Y:S04]  /*0590*/  BAR.SYNC.DEFER_BLOCKING 0x0 ;  /* 0x0000000000007b1d */ /* 0x000fe80000010000 */
[----:B------:R-:W-:-:S13]  /*05a0*/  ISETP.GT.U32.AND P1, PT, R9, R0, PT ;  /* 0x000000000900720c */ /* 0x000fda0003f24070 */
[----:B------:R-:W-:Y:S02]  /*05b0*/  @!P1 IMAD.IADD R0, R0, 0x1, -R9 ;  /* 0x0000000100009824 */ /* 0x000fe400078e0a09 */
[----:B------:R-:W-:Y:S01]  /*05c0*/  @!P1 VIADD R5, R5, 0x1 ;  /* 0x0000000105059836 */ /* 0x000fe20000000000 */
[----:B------:R-:W-:Y:S02]  /*05d0*/  ISETP.NE.AND P1, PT, R2, RZ, PT ;  /* 0x000000ff0200720c */ /* 0x000fe40003f25270 */
[----:B------:R-:W-:Y:S02]  /*05e0*/  ISETP.GE.U32.AND P0, PT, R0, R9, PT ;  /* 0x000000090000720c */ /* 0x000fe40003f06070 */
[----:B------:R-:W-:-:S04]  /*05f0*/  LOP3.LUT R0, R7, R2, RZ, 0x3c, !PT ;  /* 0x0000000207007212 */ /* 0x000fc800078e3cff */
[----:B------:R-:W-:Y:S01]  /*0600*/  ISETP.GE.AND P2, PT, R0, RZ, PT ;  /* 0x000000ff0000720c */ /* 0x000fe20003f46270 */
[----:B------:R-:W-:-:S06]  /*0610*/  VIADD R0, R30, 0x7f ;  /* 0x0000007f1e007836 */ /* 0x000fcc0000000000 */
[----:B------:R-:W-:-:S04]  /*0620*/  @P0 VIADD R5, R5, 0x1 ;  /* 0x0000000105050836 */ /* 0x000fc80000000000 */
[----:B------:R-:W-:Y:S01]  /*0630*/  IMAD.MOV.U32 R4, RZ, RZ, R5 ;  /* 0x000000ffff047224 */ /* 0x000fe200078e0005 */
[----:B------:R-:W-:-:S03]  /*0640*/  SHF.R.S32.HI R5, RZ, 0x1f, R0 ;  /* 0x0000001fff057819 */ /* 0x000fc60000011400 */
[----:B------:R-:W-:Y:S01]  /*0650*/  @!P2 IMAD.MOV R4, RZ, RZ, -R4 ;  /* 0x000000ffff04a224 */ /* 0x000fe200078e0a04 */
[----:B------:R-:W-:Y:S02]  /*0660*/  @!P1 LOP3.LUT R4, RZ, R2, RZ, 0x33, !PT ;  /* 0x00000002ff049212 */ /* 0x000fe400078e33ff */
[----:B------:R-:W-:-:S03]  /*0670*/  LEA.HI R5, R5, R0, RZ, 0x7 ;  /* 0x0000000005057211 */ /* 0x000fc600078f38ff */
[----:B------:R-:W-:Y:S02]  /*0680*/  IMAD.SHL.U32 R10, R4, 0x8, RZ ;  /* 0x00000008040a7824 */ /* 0x000fe400078e00ff */
[----:B------:R-:W-:-:S03]  /*0690*/  IMAD.MOV R4, RZ, RZ, -R4 ;  /* 0x000000ffff047224 */ /* 0x000fc600078e0a04 */
[----:B------:R-:W-:Y:S01]  /*06a0*/  LEA.HI.SX32 R5, R5, -R10, 0x19 ;  /* 0x8000000a05057211 */ /* 0x000fe200078fcaff */
[----:B------:R-:W-:Y:S02]  /*06b0*/  IMAD R12, R2, R4, R7 ;  /* 0x00000004020c7224 */ /* 0x000fe400078e0207 */
[----:B------:R-:W-:Y:S01]  /*06c0*/  IMAD.MOV.U32 R4, RZ, RZ, RZ ;  /* 0x000000ffff047224 */ /* 0x000fe200078e00ff */
[----:B------:R-:W-:Y:S02]  /*06d0*/  VIMNMX R13, PT, PT, R5, 0x8, PT ;  /* 0x00000008050d7848 */ /* 0x000fe40003fe0100 */
[----:B------:R-:W-:Y:S02]  /*06e0*/  IABS R11, R12 ;  /* 0x0000000c000b7213 */ /* 0x000fe40000000000 */
[----:B------:R-:W-:-:S04]  /*06f0*/  IABS R9, R13 ;  /* 0x0000000d00097213 */ /* 0x000fc80000000000 */
[----:B------:R-:W0:Y:S08]  /*0700*/  I2F.RP R0, R9 ;  /* 0x0000000900007306 */ /* 0x000e300000209400 */
[----:B0-----:R-:W0:Y:S02]  /*0710*/  MUFU.RCP R0, R0 ;  /* 0x0000000000007308 */ /* 0x001e240000001000 */
[----:B0-----:R-:W-:-:S06]  /*0720*/  VIADD R5, R0, 0xffffffe ;  /* 0x0ffffffe00057836 */ /* 0x001fcc0000000000 */
[----:B------:R-:W0:Y:S02]  /*0730*/  F2I.FTZ.U32.TRUNC.NTZ R5, R5 ;  /* 0x0000000500057305 */ /* 0x000e24000021f000 */
[----:B0-----:R-:W-:-:S04]  /*0740*/  IMAD.MOV R6, RZ, RZ, -R5 ;  /* 0x000000ffff067224 */ /* 0x001fc800078e0a05 */
[----:B------:R-:W-:-:S04]  /*0750*/  IMAD.MOV.U32 R2, RZ, RZ, R6 ;  /* 0x000000ffff027224 */ /* 0x000fc800078e0006 */
[----:B------:R-:W-:Y:S01]  /*0760*/  IMAD R7, R2, R9, RZ ;  /* 0x0000000902077224 */ /* 0x000fe200078e02ff */
[----:B------:R-:W-:-:S03]  /*0770*/  IABS R2, R13 ;  /* 0x0000000d00027213 */ /* 0x000fc60000000000 */
[----:B------:R-:W-:Y:S01]  /*0780*/  IMAD.HI.U32 R4, R5, R7, R4 ;  /* 0x0000000705047227 */ /* 0x000fe200078e0004 */
[----:B------:R-:W-:-:S03]  /*0790*/  IABS R7, R31 ;  /* 0x0000001f00077213 */ /* 0x000fc60000000000 */
[----:B------:R-:W-:Y:S01]  /*07a0*/  IMAD.MOV R0, RZ, RZ, -R2 ;  /* 0x000000ffff007224 */ /* 0x000fe200078e0a02 */
[----:B------:R-:W0:Y:S01]  /*07b0*/  I2F.RP R6, R7 ;  /* 0x0000000700067306 */ /* 0x000e220000209400 */
[----:B------:R-:W-:-:S04]  /*07c0*/  IMAD.HI.U32 R4, R4, R11, RZ ;  /* 0x0000000b04047227 */ /* 0x000fc800078e00ff */
[----:B------:R-:W-:Y:S01]  /*07d0*/  IMAD R0, R4, R0, R11 ;  /* 0x0000000004007224 */ /* 0x000fe200078e020b */
[----:B------:R-:W-:Y:S02]  /*07e0*/  LOP3.LUT R11, R3, 0x7f, RZ, 0xc0, !PT ;  /* 0x0000007f030b7812 */ /* 0x000fe400078ec0ff */
[----:B------:R-:W1:Y:S02]  /*07f0*/  I2F.RP R2, R15 ;  /* 0x0000000f00027306 */ /* 0x000e640000209400 */
[----:B------:R-:W-:-:S06]  /*0800*/  ISETP.GT.U32.AND P1, PT, R9, R0, PT ;  /* 0x000000000900720c */ /* 0x000fcc0003f24070 */
[----:B0-----:R-:W0:Y:S07]  /*0810*/  MUFU.RCP R6, R6 ;  /* 0x0000000600067308 */ /* 0x001e2e0000001000 */
[----:B------:R-:W-:Y:S01]  /*0820*/  @!P1 IMAD.IADD R0, R0, 0x1, -R9 ;  /* 0x0000000100009824 */ /* 0x000fe200078e0a09 */
[----:B-1----:R-:W1:Y:S01]  /*0830*/  MUFU.RCP R2, R2 ;  /* 0x0000000200027308 */ /* 0x002e620000001000 */
[----:B------:R-:W-:Y:S01]  /*0840*/  @!P1 VIADD R4, R4, 0x1 ;  /* 0x0000000104049836 */ /* 0x000fe20000000000 */
[----:B------:R-:W-:-:S02]  /*0850*/  ISETP.NE.AND P1, PT, R13, RZ, PT ;  /* 0x000000ff0d00720c */ /* 0x000fc40003f25270 */
[----:B------:R-:W-:Y:S02]  /*0860*/  ISETP.GE.U32.AND P0, PT, R0, R9, PT ;  /* 0x000000090000720c */ /* 0x000fe40003f06070 */
[----:B------:R-:W-:Y:S01]  /*0870*/  LOP3.LUT R0, R12, R13, RZ, 0x3c, !PT ;  /* 0x0000000d0c007212 */ /* 0x000fe200078e3cff */
[----:B0-----:R-:W-:-:S03]  /*0880*/  VIADD R8, R6, 0xffffffe ;  /* 0x0ffffffe06087836 */ /* 0x001fc60000000000 */
[----:B------:R-:W-:Y:S01]  /*0890*/  ISETP.GE.AND P2, PT, R0, RZ, PT ;  /* 0x000000ff0000720c */ /* 0x000fe20003f46270 */
[----:B------:R0:W-:Y:S01]  /*08a0*/  F2I.FTZ.U32.TRUNC.NTZ R9, R8 ;  /* 0x0000000800097305 */ /* 0x0001e2000021f000 */
[----:B-1----:R-:W-:-:S05]  /*08b0*/  VIADD R5, R2, 0xffffffe ;  /* 0x0ffffffe02057836 */ /* 0x002fca0000000000 */
[----:B------:R-:W-:Y:S02]  /*08c0*/  @P0 VIADD R4, R4, 0x1 ;  /* 0x0000000104040836 */ /* 0x000fe40000000000 */
[----:B0-----:R-:W-:Y:S01]  /*08d0*/  IMAD.MOV.U32 R8, RZ, RZ, RZ ;  /* 0x000000ffff087224 */ /* 0x001fe200078e00ff */
[----:B------:R-:W0:Y:S01]  /*08e0*/  F2I.FTZ.U32.TRUNC.NTZ R5, R5 ;  /* 0x0000000500057305 */ /* 0x000e22000021f000 */
[----:B------:R-:W-:Y:S02]  /*08f0*/  IMAD.MOV.U32 R14, RZ, RZ, R4 ;  /* 0x000000ffff0e7224 */ /* 0x000fe400078e0004 */
[----:B------:R-:W-:Y:S02]  /*0900*/  IMAD.MOV.U32 R4, RZ, RZ, RZ ;  /* 0x000000ffff047224 */ /* 0x000fe400078e00ff */
[----:B------:R-:W-:Y:S01]  /*0910*/  @!P2 IMAD.MOV R14, RZ, RZ, -R14 ;  /* 0x000000ffff0ea224 */ /* 0x000fe200078e0a0e */
[----:B------:R-:W-:-:S05]  /*0920*/  @!P1 LOP3.LUT R14, RZ, R13, RZ, 0x33, !PT ;  /* 0x0000000dff0e9212 */ /* 0x000fca00078e33ff */
[----:B------:R-:W-:-:S04]  /*0930*/  IMAD.MOV R0, RZ, RZ, -R14 ;  /* 0x000000ffff007224 */ /* 0x000fc800078e0a0e */
[----:B------:R-:W-:Y:S01]  /*0940*/  IMAD R0, R13, R0, R12 ;  /* 0x000000000d007224 */ /* 0x000fe200078e020c */
[----:B------:R-:W-:Y:S01]  /*0950*/  LEA.HI R13, R3, UR5, RZ, 0x1a ;  /* 0x00000005030d7c11 */ /* 0x000fe2000f8fd0ff */
[----:B0-----:R-:W-:Y:S02]  /*0960*/  IMAD.MOV R2, RZ, RZ, -R5 ;  /* 0x000000ffff027224 */ /* 0x001fe400078e0a05 */
[----:B------:R-:W-:Y:S02]  /*0970*/  IMAD.IADD R0, R10, 0x1, R0 ;  /* 0x000000010a007824 */ /* 0x000fe400078e0200 */
[----:B------:R-:W-:Y:S02]  /*0980*/  IMAD R17, R2, R15, RZ ;  /* 0x0000000f02117224 */ /* 0x000fe400078e02ff */
[----:B------:R-:W-:Y:S02]  /*0990*/  IMAD.MOV R10, RZ, RZ, -R9 ;  /* 0x000000ffff0a7224 */ /* 0x000fe400078e0a09 */
[----:B------:R-:W-:-:S02]  /*09a0*/  IMAD.SHL.U32 R2, R14, 0x100, RZ ;  /* 0x000001000e027824 */ /* 0x000fc400078e00ff */
[----:B------:R-:W-:Y:S02]  /*09b0*/  IMAD R0, R0, 0x80, R11 ;  /* 0x0000008000007824 */ /* 0x000fe400078e020b */
[----:B------:R-:W-:Y:S01]  /*09c0*/  IMAD.HI.U32 R4, R5, R17, R4 ;  /* 0x0000001105047227 */ /* 0x000fe200078e0004 */
[----:B------:R-:W-:Y:S02]  /*09d0*/  LOP3.LUT R13, R2, 0xc1, R13, 0xf8, !PT ;  /* 0x000000c1020d7812 */ /* 0x000fe400078ef80d */
[----:B------:R-:W-:Y:S01]  /*09e0*/  IABS R6, R0 ;  /* 0x0000000000067213 */ /* 0x000fe20000000000 */
[----:B------:R-:W-:Y:S01]  /*09f0*/  IMAD R5, R10, R7, RZ ;  /* 0x000000070a057224 */ /* 0x000fe200078e02ff */
[----:B------:R-:W-:Y:S02]  /*0a00*/  IABS R10, R13 ;  /* 0x0000000d000a7213 */ /* 0x000fe40000000000 */
[----:B------:R-:W-:Y:S01]  /*0a10*/  LOP3.LUT R17, R13, 0x2, RZ, 0xfc, !PT ;  /* 0x000000020d117812 */ /* 0x000fe200078efcff */
[----:B------:R-:W-:Y:S01]  /*0a20*/  IMAD.HI.U32 R8, R9, R5, R8 ;  /* 0x0000000509087227 */ /* 0x000fe200078e0008 */
[----:B------:R-:W-:-:S02]  /*0a30*/  LOP3.LUT R18, R13, 0x4, RZ, 0xfc, !PT ;  /* 0x000000040d127812 */ /* 0x000fc400078efcff */
[----:B------:R-:W-:Y:S01]  /*0a40*/  IABS R14, R17 ;  /* 0x00000011000e7213 */ /* 0x000fe20000000000 */
[----:B------:R-:W-:Y:S01]  /*0a50*/  IMAD.HI.U32 R4, R4, R6, RZ ;  /* 0x0000000604047227 */ /* 0x000fe200078e00ff */
[----:B------:R-:W-:Y:S02]  /*0a60*/  IABS R16, R18 ;  /* 0x0000001200107213 */ /* 0x000fe40000000000 */
[C---:B------:R-:W-:Y:S01]  /*0a70*/  LOP3.LUT R19, R13.reuse, 0x6, RZ, 0xfc, !PT ;  /* 0x000000060d137812 */ /* 0x040fe200078efcff */
[C---:B------:R-:W-:Y:S01]  /*0a80*/  IMAD.HI.U32 R5, R8.reuse, R10, RZ ;  /* 0x0000000a08057227 */ /* 0x040fe200078e00ff */
[C---:B------:R-:W-:Y:S02]  /*0a90*/  LOP3.LUT R20, R13.reuse, 0x8, RZ, 0xfc, !PT ;  /* 0x000000080d147812 */ /* 0x040fe400078efcff */
[C---:B------:R-:W-:Y:S01]  /*0aa0*/  LOP3.LUT R21, R13.reuse, 0x1a, RZ, 0xfc, !PT ;  /* 0x0000001a0d157812 */ /* 0x040fe200078efcff */
[----:B------:R-:W-:Y:S01]  /*0ab0*/  IMAD.MOV R4, RZ, RZ, -R4 ;  /* 0x000000ffff047224 */ /* 0x000fe200078e0a04 */
[C---:B------:R-:W-:Y:S01]  /*0ac0*/  LOP3.LUT R23, R13.reuse, 0x26, RZ, 0xfc, !PT ;  /* 0x000000260d177812 */ /* 0x040fe200078efcff */
[----:B------:R-:W-:Y:S01]  /*0ad0*/  IMAD.MOV R12, RZ, RZ, -R5 ;  /* 0x000000ffff0c7224 */ /* 0x000fe200078e0a05 */
[----:B------:R-:W-:Y:S01]  /*0ae0*/  LOP3.LUT R25, R13, 0x28, RZ, 0xfc, !PT ;  /* 0x000000280d197812 */ /* 0x000fe200078efcff */
[----:B------:R-:W-:Y:S01]  /*0af0*/  IMAD R6, R15, R4, R6 ;  /* 0x000000040f067224 */ /* 0x000fe200078e0206 */
[----:B------:R-:W-:Y:S01]  /*0b00*/  IABS R40, R23 ;  /* 0x0000001700287213 */ /* 0x000fe20000000000 */
[----:B------:R-:W-:Y:S01]  /*0b10*/  IMAD R4, R7, R12, R10 ;  /* 0x0000000c07047224 */ /* 0x000fe200078e020a */
[----:B------:R-:W-:Y:S01]  /*0b20*/  IABS R42, R25 ;  /* 0x00000019002a7213 */ /* 0x000fe20000000000 */
[----:B------:R-:W-:Y:S01]  /*0b30*/  IMAD.HI.U32 R5, R8, R14, RZ ;  /* 0x0000000e08057227 */ /* 0x000fe200078e00ff */
[----:B------:R-:W-:-:S02]  /*0b40*/  ISETP.GT.U32.AND P0, PT, R15, R6, PT ;  /* 0x000000060f00720c */ /* 0x000fc40003f04070 */
[----:B------:R-:W-:Y:S01]  /*0b50*/  ISETP.GT.U32.AND P2, PT, R7, R4, PT ;  /* 0x000000040700720c */ /* 0x000fe20003f44070 */
[----:B------:R-:W-:Y:S01]  /*0b60*/  IMAD.MOV R5, RZ, RZ, -R5 ;  /* 0x000000ffff057224 */ /* 0x000fe200078e0a05 */
[C---:B------:R-:W-:Y:S01]  /*0b70*/  LOP3.LUT R29, R13.reuse, 0x2c, RZ, 0xfc, !PT ;  /* 0x0000002c0d1d7812 */ /* 0x040fe200078efcff */
[----:B------:R-:W-:Y:S01]  /*0b80*/  IMAD.HI.U32 R9, R8, R16, RZ ;  /* 0x0000001008097227 */ /* 0x000fe200078e00ff */
[----:B------:R-:W-:Y:S02]  /*0b90*/  LOP3.LUT R27, R13, 0x2a, RZ, 0xfc, !PT ;  /* 0x0000002a0d1b7812 */ /* 0x000fe400078efcff */
[----:B------:R-:W-:Y:S01]  /*0ba0*/  IABS R46, R29 ;  /* 0x0000001d002e7213 */ /* 0x000fe20000000000 */
[----:B------:R-:W-:Y:S01]  /*0bb0*/  IMAD R10, R7, R5, R14 ;  /* 0x00000005070a7224 */ /* 0x000fe200078e020e */
[----:B------:R-:W-:Y:S01]  /*0bc0*/  IABS R14, R19 ;  /* 0x00000013000e7213 */ /* 0x000fe20000000000 */
[----:B------:R-:W-:Y:S01]  /*0bd0*/  IMAD.MOV R9, RZ, RZ, -R9 ;  /* 0x000000ffff097224 */ /* 0x000fe200078e0a09 */
[----:B------:R-:W-:Y:S01]  /*0be0*/  LOP3.LUT R33, R13, 0x2e, RZ, 0xfc, !PT ;  /* 0x0000002e0d217812 */ /* 0x000fe200078efcff */
[----:B------:R-:W-:Y:S01]  /*0bf0*/  @!P0 IMAD.IADD R6, R6, 0x1, -R15 ;  /* 0x0000000106068824 */ /* 0x000fe200078e0a0f */
[----:B------:R-:W-:Y:S01]  /*0c00*/  ISETP.GT.U32.AND P3, PT, R7, R10, PT ;  /* 0x0000000a0700720c */ /* 0x000fe20003f64070 */
[----:B------:R-:W-:Y:S01]  /*0c10*/  @!P2 IMAD.IADD R4, R4, 0x1, -R7 ;  /* 0x000000010404a824 */ /* 0x000fe200078e0a07 */
[----:B------:R-:W-:Y:S01]  /*0c20*/  ISETP.NE.U32.AND P2, PT, R11, RZ, PT ;  /* 0x000000ff0b00720c */ /* 0x000fe20003f45070 */
[----:B------:R-:W-:Y:S01]  /*0c30*/  IMAD.HI.U32 R5, R8, R14, RZ ;  /* 0x0000000e08057227 */ /* 0x000fe200078e00ff */
[----:B------:R-:W-:-:S02]  /*0c40*/  ISETP.GT.U32.AND P4, PT, R15, R6, PT ;  /* 0x000000060f00720c */ /* 0x000fc40003f84070 */
[C---:B------:R-:W-:Y:S01]  /*0c50*/  ISETP.GT.U32.AND P6, PT, R7.reuse, R4, PT ;  /* 0x000000040700720c */ /* 0x040fe20003fc4070 */
[----:B------:R-:W-:Y:S01]  /*0c60*/  IMAD R12, R7, R9, R16 ;  /* 0x00000009070c7224 */ /* 0x000fe200078e0210 */
[----:B------:R-:W-:Y:S01]  /*0c70*/  IABS R16, R20 ;  /* 0x0000001400107213 */ /* 0x000fe20000000000 */
[----:B------:R-:W-:Y:S01]  /*0c80*/  IMAD.MOV R5, RZ, RZ, -R5 ;  /* 0x000000ffff057224 */ /* 0x000fe200078e0a05 */
[----:B------:R-:W-:Y:S02]  /*0c90*/  LOP3.LUT R11, R13, 0xa, RZ, 0xfc, !PT ;  /* 0x0000000a0d0b7812 */ /* 0x000fe400078efcff */
[C---:B------:R-:W-:Y:S01]  /*0ca0*/  ISETP.GT.U32.AND P1, PT, R7.reuse, R12, PT ;  /* 0x0000000c0700720c */ /* 0x040fe20003f24070 */
[----:B------:R-:W-:Y:S01]  /*0cb0*/  IMAD R14, R7, R5, R14 ;  /* 0x00000005070e7224 */ /* 0x000fe200078e020e */
[----:B------:R-:W-:Y:S01]  /*0cc0*/  IABS R9, R11 ;  /* 0x0000000b00097213 */ /* 0x000fe20000000000 */
[----:B------:R-:W-:Y:S01]  /*0cd0*/  IMAD.HI.U32 R5, R8, R16, RZ ;  /* 0x0000001008057227 */ /* 0x000fe200078e00ff */
[----:B------:R-:W-:-:S02]  /*0ce0*/  ISETP.GE.AND P0, PT, R17, RZ, PT ;  /* 0x000000ff1100720c */ /* 0x000fc40003f06270 */
[----:B------:R-:W-:Y:S01]  /*0cf0*/  ISETP.GT.U32.AND P5, PT, R7, R14, PT ;  /* 0x0000000e0700720c */ /* 0x000fe20003fa4070 */
[----:B------:R-:W-:Y:S01]  /*0d00*/  @!P6 IMAD.IADD R4, R4, 0x1, -R7 ;  /* 0x000000010404e824 */ /* 0x000fe200078e0a07 */
[C---:B------:R-:W-:Y:S01]  /*0d10*/  ISETP.GE.AND P6, PT, R13.reuse, RZ, PT ;  /* 0x000000ff0d00720c */ /* 0x040fe20003fc6270 */
[----:B------:R-:W-:Y:S01]  /*0d20*/  IMAD.MOV R5, RZ, RZ, -R5 ;  /* 0x000000ffff057224 */ /* 0x000fe200078e0a05 */
[----:B------:R-:W-:Y:S01]  /*0d30*/  LOP3.LUT R17, R13, 0x14, RZ, 0xfc, !PT ;  /* 0x000000140d117812 */ /* 0x000fe200078efcff */
[--C-:B------:R-:W-:Y:S01]  /*0d40*/  @!P3 IMAD.IADD R10, R10, 0x1, -R7.reuse ;  /* 0x000000010a0ab824 */ /* 0x100fe200078e0a07 */
[----:B------:R-:W-:Y:S01]  /*0d50*/  IABS R44, R27 ;  /* 0x0000001b002c7213 */ /* 0x000fe20000000000 */
[--C-:B------:R-:W-:Y:S01]  /*0d60*/  @!P1 IMAD.IADD R12, R12, 0x1, -R7.reuse ;  /* 0x000000010c0c9824 */ /* 0x100fe200078e0a07 */
[----:B------:R-:W-:Y:S01]  /*0d70*/  IABS R24, R17 ;  /* 0x0000001100187213 */ /* 0x000fe20000000000 */
[C---:B------:R-:W-:Y:S01]  /*0d80*/  IMAD R16, R7.reuse, R5, R16 ;  /* 0x0000000507107224 */ /* 0x040fe200078e0210 */
[C---:B------:R-:W-:Y:S01]  /*0d90*/  ISETP.GT.U32.AND P1, PT, R7.reuse, R10, PT ;  /* 0x0000000a0700720c */ /* 0x040fe20003f24070 */
[----:B------:R-:W-:Y:S01]  /*0da0*/  IMAD.MOV.U32 R155, RZ, RZ, R4 ;  /* 0x000000ffff9b7224 */ /* 0x000fe200078e0004 */
[C---:B------:R-:W-:Y:S01]  /*0db0*/  ISETP.GT.U32.AND P3, PT, R7.reuse, R12, PT ;  /* 0x0000000c0700720c */ /* 0x040fe20003f64070 */
[----:B------:R-:W-:Y:S01]  /*0dc0*/  @!P5 IMAD.IADD R14, R14, 0x1, -R7 ;  /* 0x000000010e0ed824 */ /* 0x000fe200078e0a07 */
[C---:B------:R-:W-:Y:S01]  /*0dd0*/  ISETP.GT.U32.AND P5, PT, R7.reuse, R16, PT ;  /* 0x000000100700720c */ /* 0x040fe20003fa4070 */
[----:B------:R-:W-:Y:S01]  /*0de0*/  @!P4 IMAD.IADD R6, R6, 0x1, -R15 ;  /* 0x000000010606c824 */ /* 0x000fe200078e0a0f */
[----:B------:R-:W-:Y:S01]  /*0df0*/  ISETP.GE.AND P4, PT, R18, RZ, PT ;  /* 0x000000ff1200720c */ /* 0x000fe20003f86270 */
[----:B------:R-:W-:Y:S01]  /*0e00*/  @!P6 IMAD.MOV R155, RZ, RZ, -R155 ;  /* 0x000000ffff9be224 */ /* 0x000fe200078e0a9b */
[----:B------:R-:W-:Y:S01]  /*0e10*/  ISETP.GT.U32.AND P6, PT, R7, R14, PT ;  /* 0x0000000e0700720c */ /* 0x000fe20003fc4070 */
[----:B------:R-:W-:Y:S01]  /*0e20*/  IMAD.HI.U32 R4, R8, R9, RZ ;  /* 0x0000000908047227 */ /* 0x000fe200078e00ff */
[----:B------:R-:W-:-:S02]  /*0e30*/  LOP3.LUT R5, R13, 0xc, RZ, 0xfc, !PT ;  /* 0x0000000c0d057812 */ /* 0x000fc400078efcff */
[----:B------:R-:W-:Y:S01]  /*0e40*/  LOP3.LUT R15, R13, 0x10, RZ, 0xfc, !PT ;  /* 0x000000100d0f7812 */ /* 0x000fe200078efcff */
[----:B------:R-:W-:Y:S01]  /*0e50*/  IMAD.MOV R4, RZ, RZ, -R4 ;  /* 0x000000ffff047224 */ /* 0x000fe200078e0a04 */
[----:B------:R-:W-:Y:S01]  /*0e60*/  IABS R18, R5 ;  /* 0x0000000500127213 */ /* 0x000fe20000000000 */
[--C-:B------:R-:W-:Y:S01]  /*0e70*/  @!P3 IMAD.IADD R12, R12, 0x1, -R7.reuse ;  /* 0x000000010c0cb824 */ /* 0x100fe200078e0a07 */
[----:B------:R-:W-:Y:S01]  /*0e80*/  ISETP.GE.AND P3, PT, R20, RZ, PT ;  /* 0x000000ff1400720c */ /* 0x000fe20003f66270 */
[----:B------:R-:W-:Y:S01]  /*0e90*/  @!P5 IMAD.IADD R16, R16, 0x1, -R7 ;  /* 0x000000011010d824 */ /* 0x000fe200078e0a07 */
[----:B------:R-:W-:Y:S01]  /*0ea0*/  IABS R22, R15 ;  /* 0x0000000f00167213 */ /* 0x000fe20000000000 */
[----:B------:R-:W-:Y:S01]  /*0eb0*/  IMAD R4, R7, R4, R9 ;  /* 0x0000000407047224 */ /* 0x000fe200078e0209 */
[----:B------:R-:W-:Y:S01]  /*0ec0*/  IABS R48, R33 ;  /* 0x0000002100307213 */ /* 0x000fe20000000000 */
[----:B------:R-:W-:Y:S01]  /*0ed0*/  @!P4 IMAD.MOV R12, RZ, RZ, -R12 ;  /* 0x000000ffff0cc224 */ /* 0x000fe200078e0a0c */
[----:B------:R-:W-:Y:S01]  /*0ee0*/  ISETP.GE.AND P4, PT, R5, RZ, PT ;  /* 0x000000ff0500720c */ /* 0x000fe20003f86270 */
[--C-:B------:R-:W-:Y:S01]  /*0ef0*/  @!P1 IMAD.IADD R10, R10, 0x1, -R7.reuse ;  /* 0x000000010a0a9824 */ /* 0x100fe200078e0a07 */
[C---:B------:R-:W-:Y:S01]  /*0f00*/  ISETP.GT.U32.AND P5, PT, R7.reuse, R16, PT ;  /* 0x000000100700720c */ /* 0x040fe20003fa4070 */
[----:B------:R-:W-:Y:S01]  /*0f10*/  @!P6 IMAD.IADD R14, R14, 0x1, -R7 ;  /* 0x000000010e0ee824 */ /* 0x000fe200078e0a07 */
[----:B------:R-:W-:Y:S01]  /*0f20*/  ISETP.GT.U32.AND P6, PT, R7, R4, PT ;  /* 0x000000040700720c */ /* 0x000fe20003fc4070 */
[----:B------:R-:W-:Y:S01]  /*0f30*/  IMAD.HI.U32 R5, R8, R18, RZ ;  /* 0x0000001208057227 */ /* 0x000fe200078e00ff */
[----:B------:R-:W-:-:S02]  /*0f40*/  ISETP.GE.AND P1, PT, R19, RZ, PT ;  /* 0x000000ff1300720c */ /* 0x000fc40003f26270 */
[----:B------:R-:W-:Y:S01]  /*0f50*/  LOP3.LUT R19, R13, 0x16, RZ, 0xfc, !PT ;  /* 0x000000160d137812 */ /* 0x000fe200078efcff */
[----:B------:R-:W-:Y:S01]  /*0f60*/  @!P0 IMAD.MOV R10, RZ, RZ, -R10 ;  /* 0x000000ffff0a8224 */ /* 0x000fe200078e0a0a */
[----:B------:R-:W-:Y:S01]  /*0f70*/  ISETP.GE.AND P0, PT, R11, RZ, PT ;  /* 0x000000ff0b00720c */ /* 0x000fe20003f06270 */
[----:B------:R-:W-:Y:S01]  /*0f80*/  IMAD.MOV R9, RZ, RZ, -R5 ;  /* 0x000000ffff097224 */ /* 0x000fe200078e0a05 */
[----:B------:R-:W-:Y:S02]  /*0f90*/  LOP3.LUT R11, R13, 0xe, RZ, 0xfc, !PT ;  /* 0x0000000e0d0b7812 */ /* 0x000fe400078efcff */
[----:B------:R-:W-:Y:S01]  /*0fa0*/  IABS R26, R19 ;  /* 0x00000013001a7213 */ /* 0x000fe20000000000 */
[----:B------:R-:W-:Y:S01]  /*0fb0*/  IMAD R18, R7, R9, R18 ;  /* 0x0000000907127224 */ /* 0x000fe200078e0212 */
[----:B------:R-:W-:Y:S01]  /*0fc0*/  IABS R20, R11 ;  /* 0x0000000b00147213 */ /* 0x000fe20000000000 */
[--C-:B------:R-:W-:Y:S01]  /*0fd0*/  @!P5 IMAD.IADD R16, R16, 0x1, -R7.reuse ;  /* 0x000000011010d824 */ /* 0x100fe200078e0a07 */
[----:B------:R-:W-:Y:S01]  /*0fe0*/  LOP3.LUT R35, R13, 0x30, RZ, 0xfc, !PT ;  /* 0x000000300d237812 */ /* 0x000fe200078efcff */
[----:B------:R-:W-:Y:S01]  /*0ff0*/  @!P6 IMAD.IADD R4, R4, 0x1, -R7 ;  /* 0x000000010404e824 */ /* 0x000fe200078e0a07 */
[----:B------:R-:W-:Y:S01]  /*1000*/  ISETP.GT.U32.AND P5, PT, R7, R18, PT ;  /* 0x000000120700720c */ /* 0x000fe20003fa4070 */
[----:B------:R-:W-:Y:S01]  /*1010*/  IMAD.HI.U32 R5, R8, R20, RZ ;  /* 0x0000001408057227 */ /* 0x000fe200078e00ff */
[----:B------:R-:W-:-:S02]  /*1020*/  IABS R50, R35 ;  /* 0x0000002300327213 */ /* 0x000fc40000000000 */
[----:B------:R-:W-:Y:S01]  /*1030*/  ISETP.GT.U32.AND P6, PT, R7, R4, PT ;  /* 0x000000040700720c */ /* 0x000fe20003fc4070 */
[----:B------:R-:W-:Y:S01]  /*1040*/  @!P1 IMAD.MOV R14, RZ, RZ, -R14 ;  /* 0x000000ffff0e9224 */ /* 0x000fe200078e0a0e */
[----:B------:R-:W-:Y:S01]  /*1050*/  ISETP.GE.AND P1, PT, R11, RZ, PT ;  /* 0x000000ff0b00720c */ /* 0x000fe20003f26270 */
[----:B------:R-:W-:Y:S01]  /*1060*/  IMAD.MOV R5, RZ, RZ, -R5 ;  /* 0x000000ffff057224 */ /* 0x000fe200078e0a05 */
[C---:B------:R-:W-:Y:S01]  /*1070*/  LOP3.LUT R11, R13.reuse, 0x12, RZ, 0xfc, !PT ;  /* 0x000000120d0b7812 */ /* 0x040fe200078efcff */
[----:B------:R-:W-:Y:S01]  /*1080*/  IMAD.HI.U32 R9, R8, R22, RZ ;  /* 0x0000001608097227 */ /* 0x000fe200078e00ff */
[C---:B------:R-:W-:Y:S02]  /*1090*/  LOP3.LUT R37, R13.reuse, 0x32, RZ, 0xfc, !PT ;  /* 0x000000320d257812 */ /* 0x040fe400078efcff */
[----:B------:R-:W-:Y:S01]  /*10a0*/  LOP3.LUT R39, R13, 0x3c, RZ, 0xfc, !PT ;  /* 0x0000003c0d277812 */ /* 0x000fe200078efcff */
[C---:B------:R-:W-:Y:S01]  /*10b0*/  IMAD R20, R7.reuse, R5, R20 ;  /* 0x0000000507147224 */ /* 0x040fe200078e0214 */
[----:B------:R-:W-:Y:S01]  /*10c0*/  IABS R5, R11 ;  /* 0x0000000b00057213 */ /* 0x000fe20000000000 */
[----:B------:R-:W-:Y:S01]  /*10d0*/  IMAD.MOV R9, RZ, RZ, -R9 ;  /* 0x000000ffff097224 */ /* 0x000fe200078e0a09 */
[----:B------:R-:W-:Y:S01]  /*10e0*/  IABS R52, R37 ;  /* 0x0000002500347213 */ /* 0x000fe20000000000 */
[----:B------:R-:W-:Y:S01]  /*10f0*/  @!P5 IMAD.IADD R18, R18, 0x1, -R7 ;  /* 0x000000011212d824 */ /* 0x000fe200078e0a07 */
[----:B------:R-:W-:Y:S01]  /*1100*/  IABS R62, R39 ;  /* 0x00000027003e7213 */ /* 0x000fe20000000000 */
[----:B------:R-:W-:-:S02]  /*1110*/  IMAD R22, R7, R9, R22 ;  /* 0x0000000907167224 */ /* 0x000fc400078e0216 */
[----:B------:R-:W-:Y:S01]  /*1120*/  IMAD.MOV.U32 R9, RZ, RZ, R5 ;  /* 0x000000ffff097224 */ /* 0x000fe200078e0005 */
[C---:B------:R-:W-:Y:S01]  /*1130*/  ISETP.GT.U32.AND P5, PT, R7.reuse, R18, PT ;  /* 0x000000120700720c */ /* 0x040fe20003fa4070 */
[----:B------:R-:W-:Y:S01]  /*1140*/  @!P6 IMAD.IADD R4, R4, 0x1, -R7 ;  /* 0x000000010404e824 */ /* 0x000fe200078e0a07 */
[----:B------:R-:W-:Y:S01]  /*1150*/  ISETP.GT.U32.AND P6, PT, R7, R20, PT ;  /* 0x000000140700720c */ /* 0x000fe20003fc4070 */
[----:B------:R-:W-:-:S04]  /*1160*/  IMAD.HI.U32 R5, R8, R9, RZ ;  /* 0x0000000908057227 */ /* 0x000fc800078e00ff */
[----:B------:R-:W-:Y:S02]  /*1170*/  IMAD.MOV.U32 R127, RZ, RZ, R4 ;  /* 0x000000ffff7f7224 */ /* 0x000fe400078e0004 */
[----:B------:R-:W-:Y:S02]  /*1180*/  IMAD.MOV R4, RZ, RZ, -R5 ;  /* 0x000000ffff047224 */ /* 0x000fe400078e0a05 */
[----:B------:R-:W-:Y:S01]  /*1190*/  @!P3 IMAD.MOV R16, RZ, RZ, -R16 ;  /* 0x000000ffff10b224 */ /* 0x000fe200078e0a10 */
[C---:B------:R-:W-:Y:S01]  /*11a0*/  ISETP.GT.U32.AND P3, PT, R7.reuse, R22, PT ;  /* 0x000000160700720c */ /* 0x040fe20003f64070 */
[C---:B------:R-:W-:Y:S02]  /*11b0*/  IMAD R4, R7.reuse, R4, R9 ;  /* 0x0000000407047224 */ /* 0x040fe400078e0209 */
[----:B------:R-:W-:Y:S02]  /*11c0*/  @!P5 IMAD.IADD R18, R18, 0x1, -R7 ;  /* 0x000000011212d824 */ /* 0x000fe400078e0a07 */
[----:B------:R-:W-:Y:S01]  /*11d0*/  @!P0 IMAD.MOV R127, RZ, RZ, -R127 ;  /* 0x000000ffff7f8224 */ /* 0x000fe200078e0a7f */
[----:B------:R-:W-:Y:S01]  /*11e0*/  ISETP.GT.U32.AND P5, PT, R7, R4, PT ;  /* 0x000000040700720c */ /* 0x000fe20003fa4070 */
[----:B------:R-:W-:Y:S01]  /*11f0*/  IMAD.HI.U32 R9, R8, R26, RZ ;  /* 0x0000001a08097227 */ /* 0x000fe200078e00ff */
[----:B------:R-:W-:-:S02]  /*1200*/  ISETP.GE.AND P0, PT, R15, RZ, PT ;  /* 0x000000ff0f00720c */ /* 0x000fc40003f06270 */
[----:B------:R-:W-:Y:S01]  /*1210*/  LOP3.LUT R15, R13, 0x18, RZ, 0xfc, !PT ;  /* 0x000000180d0f7812 */ /* 0x000fe200078efcff */
[----:B------:R-:W-:-:S03]  /*1220*/  IMAD.HI.U32 R5, R8, R24, RZ ;  /* 0x0000001808057227 */ /* 0x000fc600078e00ff */
[----:B------:R-:W-:Y:S01]  /*1230*/  IABS R28, R15 ;  /* 0x0000000f001c7213 */ /* 0x000fe20000000000 */
[----:B------:R-:W-:Y:S02]  /*1240*/  @!P3 IMAD.IADD R22, R22, 0x1, -R7 ;  /* 0x000000011616b824 */ /* 0x000fe400078e0a07 */
[----:B------:R-:W-:Y:S02]  /*1250*/  IMAD.MOV R9, RZ, RZ, -R9 ;  /* 0x000000ffff097224 */ /* 0x000fe400078e0a09 */
[----:B------:R-:W-:Y:S01]  /*1260*/  @!P5 IMAD.IADD R4, R4, 0x1, -R7 ;  /* 0x000000010404d824 */ /* 0x000fe200078e0a07 */
[C---:B------:R-:W-:Y:S01]  /*1270*/  ISETP.GT.U32.AND P3, PT, R7.reuse, R22, PT ;  /* 0x000000160700720c */ /* 0x040fe20003f64070 */
[----:B------:R-:W-:Y:S02]  /*1280*/  IMAD.MOV R5, RZ, RZ, -R5 ;  /* 0x000000ffff057224 */ /* 0x000fe400078e0a05 */
[C---:B------:R-:W-:Y:S01]  /*1290*/  IMAD R26, R7.reuse, R9, R26 ;  /* 0x00000009071a7224 */ /* 0x040fe200078e021a */
[C---:B------:R-:W-:Y:S01]  /*12a0*/  ISETP.GT.U32.AND P5, PT, R7.reuse, R4, PT ;  /* 0x000000040700720c */ /* 0x040fe20003fa4070 */
[----:B------:R-:W-:-:S02]  /*12b0*/  IMAD R24, R7, R5, R24 ;  /* 0x0000000507187224 */ /* 0x000fc400078e0218 */
[----:B------:R-:W-:Y:S01]  /*12c0*/  @!P4 IMAD.MOV R18, RZ, RZ, -R18 ;  /* 0x000000ffff12c224 */ /* 0x000fe200078e0a12 */
[----:B------:R-:W-:Y:S01]  /*12d0*/  ISETP.GE.AND P4, PT, R11, RZ, PT ;  /* 0x000000ff0b00720c */ /* 0x000fe20003f86270 */
[----:B------:R-:W-:Y:S01]  /*12e0*/  IMAD.HI.U32 R5, R8, R28, RZ ;  /* 0x0000001c08057227 */ /* 0x000fe200078e00ff */
[----:B------:R-:W-:-:S03]  /*12f0*/  IABS R11, R21 ;  /* 0x00000015000b7213 */ /* 0x000fc60000000000 */
[----:B------:R-:W-:Y:S01]  /*1300*/  @!P3 IMAD.IADD R22, R22, 0x1, -R7 ;  /* 0x000000011616b824 */ /* 0x000fe200078e0a07 */
[----:B------:R-:W-:Y:S01]  /*1310*/  ISETP.GT.U32.AND P3, PT, R7, R26, PT ;  /* 0x0000001a0700720c */ /* 0x000fe20003f64070 */
[----:B------:R-:W-:Y:S02]  /*1320*/  IMAD.MOV R9, RZ, RZ, -R5 ;  /* 0x000000ffff097224 */ /* 0x000fe400078e0a05 */
[--C-:B------:R-:W-:Y:S01]  /*1330*/  @!P5 IMAD.IADD R4, R4, 0x1, -R7.reuse ;  /* 0x000000010404d824 */ /* 0x100fe200078e0a07 */
[----:B------:R-:W-:Y:S01]  /*1340*/  ISETP.GE.AND P5, PT, R15, RZ, PT ;  /* 0x000000ff0f00720c */ /* 0x000fe20003fa6270 */
[----:B------:R-:W-:Y:S01]  /*1350*/  IMAD R28, R7, R9, R28 ;  /* 0x00000009071c7224 */ /* 0x000fe200078e021c */
[----:B------:R-:W-:Y:S01]  /*1360*/  LOP3.LUT R15, R13, 0x1c, RZ, 0xfc, !PT ;  /* 0x0000001c0d0f7812 */ /* 0x000fe200078efcff */
[----:B------:R-:W-:Y:S02]  /*1370*/  @!P6 IMAD.IADD R20, R20, 0x1, -R7 ;  /* 0x000000011414e824 */ /* 0x000fe400078e0a07 */
[----:B------:R-:W-:Y:S01]  /*1380*/  IMAD.MOV.U32 R9, RZ, RZ, R4 ;  /* 0x000000ffff097224 */ /* 0x000fe200078e0004 */
[----:B------:R-:W-:Y:S01]  /*1390*/  IABS R32, R15 ;  /* 0x0000000f00207213 */ /* 0x000fe20000000000 */
[----:B------:R-:W-:Y:S01]  /*13a0*/  IMAD.HI.U32 R5, R8, R11, RZ ;  /* 0x0000000b08057227 */ /* 0x000fe200078e00ff */
[----:B------:R-:W-:-:S03]  /*13b0*/  ISETP.GT.U32.AND P6, PT, R7, R20, PT ;  /* 0x000000140700720c */ /* 0x000fc60003fc4070 */
[----:B------:R-:W-:Y:S01]  /*13c0*/  @!P4 IMAD.MOV R9, RZ, RZ, -R9 ;  /* 0x000000ffff09c224 */ /* 0x000fe200078e0a09 */
[C---:B------:R-:W-:Y:S01]  /*13d0*/  ISETP.GT.U32.AND P4, PT, R7.reuse, R28, PT ;  /* 0x0000001c0700720c */ /* 0x040fe20003f84070 */
[----:B------:R-:W-:Y:S02]  /*13e0*/  @!P3 IMAD.IADD R26, R26, 0x1, -R7 ;  /* 0x000000011a1ab824 */ /* 0x000fe400078e0a07 */
[----:B------:R-:W-:Y:S02]  /*13f0*/  IMAD.MOV R4, RZ, RZ, -R5 ;  /* 0x000000ffff047224 */ /* 0x000fe400078e0a05 */
[----:B------:R-:W-:Y:S01]  /*1400*/  IMAD.HI.U32 R5, R8, R32, RZ ;  /* 0x0000002008057227 */ /* 0x000fe200078e00ff */
[----:B------:R-:W-:-:S03]  /*1410*/  ISETP.GT.U32.AND P3, PT, R7, R26, PT ;  /* 0x0000001a0700720c */ /* 0x000fc60003f64070 */
[----:B------:R-:W-:Y:S01]  /*1420*/  @!P6 IMAD.IADD R20, R20, 0x1, -R7 ;  /* 0x000000011414e824 */ /* 0x000fe200078e0a07 */
[C---:B------:R-:W-:Y:S01]  /*1430*/  ISETP.GT.U32.AND P6, PT, R7.reuse, R24, PT ;  /* 0x000000180700720c */ /* 0x040fe20003fc4070 */
[C---:B------:R-:W-:Y:S02]  /*1440*/  IMAD R4, R7.reuse, R4, R11 ;  /* 0x0000000407047224 */ /* 0x040fe400078e020b */
[----:B------:R-:W-:Y:S02]  /*1450*/  @!P4 IMAD.IADD R28, R28, 0x1, -R7 ;  /* 0x000000011c1cc824 */ /* 0x000fe400078e0a07 */
[----:B------:R-:W-:Y:S02]  /*1460*/  IMAD.MOV R5, RZ, RZ, -R5 ;  /* 0x000000ffff057224 */ /* 0x000fe400078e0a05 */
[----:B------:R-:W-:Y:S01]  /*1470*/  @!P1 IMAD.MOV R20, RZ, RZ, -R20 ;  /* 0x000000ffff149224 */ /* 0x000fe200078e0a14 */
[C---:B------:R-:W-:Y:S01]  /*1480*/  ISETP.GT.U32.AND P4, PT, R7.reuse, R28, PT ;  /* 0x0000001c0700720c */ /* 0x040fe20003f84070 */
[--C-:B------:R-:W-:Y:S01]  /*1490*/  @!P3 IMAD.IADD R26, R26, 0x1, -R7.reuse ;  /* 0x000000011a1ab824 */ /* 0x100fe200078e0a07 */
[C---:B------:R-:W-:Y:S01]  /*14a0*/  ISETP.GT.U32.AND P3, PT, R7.reuse, R4, PT ;  /* 0x000000040700720c */ /* 0x040fe20003f64070 */
[----:B------:R-:W-:Y:S01]  /*14b0*/  IMAD R32, R7, R5, R32 ;  /* 0x0000000507207224 */ /* 0x000fe200078e0220 */
[----:B------:R-:W-:Y:S01]  /*14c0*/  ISETP.GE.AND P1, PT, R17, RZ, PT ;  /* 0x000000ff1100720c */ /* 0x000fe20003f26270 */
[----:B------:R-:W-:Y:S01]  /*14d0*/  @!P6 IMAD.IADD R24, R24, 0x1, -R7 ;  /* 0x000000011818e824 */ /* 0x000fe200078e0a07 */
[----:B------:R-:W-:Y:S01]  /*14e0*/  LOP3.LUT R17, R13, 0x1e, RZ, 0xfc, !PT ;  /* 0x0000001e0d117812 */ /* 0x000fe200078efcff */
[----:B------:R-:W-:Y:S01]  /*14f0*/  @!P0 IMAD.MOV R22, RZ, RZ, -R22 ;  /* 0x000000ffff168224 */ /* 0x000fe200078e0a16 */
[----:B------:R-:W-:-:S02]  /*1500*/  ISETP.GE.AND P0, PT, R19, RZ, PT ;  /* 0x000000ff1300720c */ /* 0x000fc40003f06270 */
[----:B------:R-:W-:Y:S02]  /*1510*/  ISETP.GT.U32.AND P6, PT, R7, R24, PT ;  /* 0x000000180700720c */ /* 0x000fe40003fc4070 */
[----:B------:R-:W-:Y:S01]  /*1520*/  IABS R34, R17 ;  /* 0x0000001100227213 */ /* 0x000fe20000000000 */
[--C-:B------:R-:W-:Y:S01]  /*1530*/  @!P4 IMAD.IADD R28, R28, 0x1, -R7.reuse ;  /* 0x000000011c1cc824 */ /* 0x100fe200078e0a07 */
[C---:B------:R-:W-:Y:S01]  /*1540*/  LOP3.LUT R19, R13.reuse, 0x20, RZ, 0xfc, !PT ;  /* 0x000000200d137812 */ /* 0x040fe200078efcff */
[----:B------:R-:W-:Y:S01]  /*1550*/  @!P3 IMAD.IADD R4, R4, 0x1, -R7 ;  /* 0x000000010404b824 */ /* 0x000fe200078e0a07 */
[----:B------:R-:W-:Y:S01]  /*1560*/  LOP3.LUT R5, R13, 0x22, RZ, 0xfc, !PT ;  /* 0x000000220d057812 */ /* 0x000fe200078efcff */
[----:B------:R-:W-:Y:S01]  /*1570*/  @!P5 IMAD.MOV R28, RZ, RZ, -R28 ;  /* 0x000000ffff1cd224 */ /* 0x000fe200078e0a1c */
[C---:B------:R-:W-:Y:S01]  /*1580*/  ISETP.GT.U32.AND P5, PT, R7.reuse, R32, PT ;  /* 0x000000200700720c */ /* 0x040fe20003fa4070 */
[----:B------:R-:W-:Y:S01]  /*1590*/  IMAD.HI.U32 R11, R8, R34, RZ ;  /* 0x00000022080b7227 */ /* 0x000fe200078e00ff */
[----:B------:R-:W-:-:S02]  /*15a0*/  ISETP.GT.U32.AND P3, PT, R7, R4, PT ;  /* 0x000000040700720c */ /* 0x000fc40003f64070 */
[----:B------:R-:W-:Y:S01]  /*15b0*/  IABS R36, R19 ;  /* 0x0000001300247213 */ /* 0x000fe20000000000 */
[----:B------:R-:W-:Y:S01]  /*15c0*/  @!P6 IMAD.IADD R24, R24, 0x1, -R7 ;  /* 0x000000011818e824 */ /* 0x000fe200078e0a07 */
[----:B------:R-:W-:Y:S01]  /*15d0*/  ISETP.GE.AND P6, PT, R21, RZ, PT ;  /* 0x000000ff1500720c */ /* 0x000fe20003fc6270 */
[----:B------:R-:W-:Y:S01]  /*15e0*/  IMAD.MOV R11, RZ, RZ, -R11 ;  /* 0x000000ffff0b7224 */ /* 0x000fe200078e0a0b */
[----:B------:R-:W-:Y:S01]  /*15f0*/  LOP3.LUT R21, R13, 0x24, RZ, 0xfc, !PT ;  /* 0x000000240d157812 */ /* 0x000fe200078efcff */
[----:B------:R-:W-:Y:S01]  /*1600*/  @!P1 IMAD.MOV R24, RZ, RZ, -R24 ;  /* 0x000000ffff189224 */ /* 0x000fe200078e0a18 */
[----:B------:R-:W-:Y:S01]  /*1610*/  ISETP.GE.AND P1, PT, R15, RZ, PT ;  /* 0x000000ff0f00720c */ /* 0x000fe20003f26270 */
[----:B------:R-:W-:Y:S01]  /*1620*/  IMAD R34, R7, R11, R34 ;  /* 0x0000000b07227224 */ /* 0x000fe200078e0222 */
[----:B------:R-:W-:Y:S01]  /*1630*/  IABS R38, R21 ;  /* 0x0000001500267213 */ /* 0x000fe20000000000 */
[--C-:B------:R-:W-:Y:S01]  /*1640*/  @!P5 IMAD.IADD R32, R32, 0x1, -R7.reuse ;  /* 0x000000012020d824 */ /* 0x100fe200078e0a07 */
[----:B------:R-:W-:Y:S01]  /*1650*/  ISETP.GE.AND P4, PT, R19, RZ, PT ;  /* 0x000000ff1300720c */ /* 0x000fe20003f86270 */
[----:B------:R-:W-:Y:S01]  /*1660*/  @!P3 IMAD.IADD R4, R4, 0x1, -R7 ;  /* 0x000000010404b824 */ /* 0x000fe200078e0a07 */
[----:B------:R-:W-:Y:S01]  /*1670*/  ISETP.GE.AND P3, PT, R5, RZ, PT ;  /* 0x000000ff0500720c */ /* 0x000fe20003f66270 */
[----:B------:R-:W-:Y:S01]  /*1680*/  IMAD.HI.U32 R15, R8, R36, RZ ;  /* 0x00000024080f7227 */ /* 0x000fe200078e00ff */
[----:B------:R-:W-:-:S03]  /*1690*/  ISETP.GT.U32.AND P5, PT, R7, R32, PT ;  /* 0x000000200700720c */ /* 0x000fc60003fa4070 */
[----:B------:R-:W-:Y:S02]  /*16a0*/  IMAD.MOV.U32 R11, RZ, RZ, R4 ;  /* 0x000000ffff0b7224 */ /* 0x000fe400078e0004 */
[----:B------:R-:W-:Y:S02]  /*16b0*/  IMAD.MOV R15, RZ, RZ, -R15 ;  /* 0x000000ffff0f7224 */ /* 0x000fe400078e0a0f */
[----:B------:R-:W-:Y:S01]  /*16c0*/  @!P6 IMAD.MOV R11, RZ, RZ, -R11 ;  /* 0x000000ffff0be224 */ /* 0x000fe200078e0a0b */
[C---:B------:R-:W-:Y:S01]  /*16d0*/  ISETP.GT.U32.AND P6, PT, R7.reuse, R34, PT ;  /* 0x000000220700720c */ /* 0x040fe20003fc4070 */
[----:B------:R-:W-:Y:S02]  /*16e0*/  IMAD R36, R7, R15, R36 ;  /* 0x0000000f07247224 */ /* 0x000fe400078e0224 */
[----:B------:R-:W-:Y:S01]  /*16f0*/  @!P0 IMAD.MOV R26, RZ, RZ, -R26 ;  /* 0x000000ffff1a8224 */ /* 0x000fe200078e0a1a */
[----:B------:R-:W-:Y:S01]  /*1700*/  ISETP.GE.AND P0, PT, R17, RZ, PT ;  /* 0x000000ff1100720c */ /* 0x000fe20003f06270 */
[----:B------:R-:W-:Y:S01]  /*1710*/  @!P5 IMAD.IADD R32, R32, 0x1, -R7 ;  /* 0x000000012020d824 */ /* 0x000fe200078e0a07 */
[----:B------:R-:W-:Y:S01]  /*1720*/  ISETP.GT.U32.AND P5, PT, R7, R36, PT ;  /* 0x000000240700720c */ /* 0x000fe20003fa4070 */
[----:B------:R-:W-:Y:S01]  /*1730*/  IMAD.HI.U32 R15, R8, R40, RZ ;  /* 0x00000028080f7227 */ /* 0x000fe200078e00ff */
[----:B------:R-:W-:-:S03]  /*1740*/  IABS R17, R5 ;  /* 0x0000000500117213 */ /* 0x000fc60000000000 */
[----:B------:R-:W-:Y:S02]  /*1750*/  IMAD.MOV R15, RZ, RZ, -R15 ;  /* 0x000000ffff0f7224 */ /* 0x000fe400078e0a0f */
[----:B------:R-:W-:Y:S02]  /*1760*/  @!P6 IMAD.IADD R34, R34, 0x1, -R7 ;  /* 0x000000012222e824 */ /* 0x000fe400078e0a07 */
[----:B------:R-:W-:-:S03]  /*1770*/  IMAD.HI.U32 R4, R8, R17, RZ ;  /* 0x0000001108047227 */ /* 0x000fc600078e00ff */
[C---:B------:R-:W-:Y:S01]  /*1780*/  ISETP.GT.U32.AND P6, PT, R7.reuse, R34, PT ;  /* 0x000000220700720c */ /* 0x040fe20003fc4070 */
[----:B------:R-:W-:Y:S02]  /*1790*/  @!P5 IMAD.IADD R36, R36, 0x1, -R7 ;  /* 0x000000012424d824 */ /* 0x000fe400078e0a07 */
[----:B------:R-:W-:Y:S02]  /*17a0*/  IMAD.MOV R4, RZ, RZ, -R4 ;  /* 0x000000ffff047224 */ /* 0x000fe400078e0a04 */
[C---:B------:R-:W-:Y:S01]  /*17b0*/  IMAD R40, R7.reuse, R15, R40 ;  /* 0x0000000f07287224 */ /* 0x040fe200078e0228 */
[C---:B------:R-:W-:Y:S01]  /*17c0*/  ISETP.GT.U32.AND P5, PT, R7.reuse, R36, PT ;  /* 0x000000240700720c */ /* 0x040fe20003fa4070 */
[----:B------:R-:W-:Y:S02]  /*17d0*/  IMAD R4, R7, R4, R17 ;  /* 0x0000000407047224 */ /* 0x000fe400078e0211 */
[----:B------:R-:W-:-:S04]  /*17e0*/  IMAD.HI.U32 R17, R8, R42, RZ ;  /* 0x0000002a08117227 */ /* 0x000fc800078e00ff */
[----:B------:R-:W-:Y:S02]  /*17f0*/  IMAD.MOV R17, RZ, RZ, -R17 ;  /* 0x000000ffff117224 */ /* 0x000fe400078e0a11 */
[--C-:B------:R-:W-:Y:S01]  /*1800*/  @!P6 IMAD.IADD R34, R34, 0x1, -R7.reuse ;  /* 0x000000012222e824 */ /* 0x100fe200078e0a07 */
[C---:B------:R-:W-:Y:S01]  /*1810*/  ISETP.GT.U32.AND P6, PT, R7.reuse, R4, PT ;  /* 0x000000040700720c */ /* 0x040fe20003fc4070 */
[C---:B------:R-:W-:Y:S02]  /*1820*/  IMAD R42, R7.reuse, R17, R42 ;  /* 0x00000011072a7224 */ /* 0x040fe400078e022a */
[----:B------:R-:W-:Y:S01]  /*1830*/  @!P0 IMAD.MOV R34, RZ, RZ, -R34 ;  /* 0x000000ffff228224 */ /* 0x000fe200078e0a22 */
[C---:B------:R-:W-:Y:S01]  /*1840*/  ISETP.GT.U32.AND P0, PT, R7.reuse, R40, PT ;  /* 0x000000280700720c */ /* 0x040fe20003f04070 */
[----:B------:R-:W-:Y:S01]  /*1850*/  @!P5 IMAD.IADD R36, R36, 0x1, -R7 ;  /* 0x000000012424d824 */ /* 0x000fe200078e0a07 */
[----:B------:R-:W-:Y:S01]  /*1860*/  ISETP.GT.U32.AND P5, PT, R7, R42, PT ;  /* 0x0000002a0700720c */ /* 0x000fe20003fa4070 */
[----:B------:R-:W-:-:S04]  /*1870*/  IMAD.HI.U32 R5, R8, R38, RZ ;  /* 0x0000002608057227 */ /* 0x000fc800078e00ff */
[----:B------:R-:W-:Y:S02]  /*1880*/  IMAD.MOV R5, RZ, RZ, -R5 ;  /* 0x000000ffff057224 */ /* 0x000fe400078e0a05 */
[----:B------:R-:W-:-:S04]  /*1890*/  IMAD.HI.U32 R19, R8, R44, RZ ;  /* 0x0000002c08137227 */ /* 0x000fc800078e00ff */
[----:B------:R-:W-:Y:S02]  /*18a0*/  IMAD R38, R7, R5, R38 ;  /* 0x0000000507267224 */ /* 0x000fe400078e0226 */
[----:B------:R-:W-:Y:S02]  /*18b0*/  @!P0 IMAD.IADD R40, R40, 0x1, -R7 ;  /* 0x0000000128288824 */ /* 0x000fe400078e0a07 */
[----:B------:R-:W-:-:S04]  /*18c0*/  IMAD.HI.U32 R5, R8, R46, RZ ;  /* 0x0000002e08057227 */ /* 0x000fc800078e00ff */
[----:B------:R-:W-:Y:S01]  /*18d0*/  @!P5 IMAD.IADD R42, R42, 0x1, -R7 ;  /* 0x000000012a2ad824 */ /* 0x000fe200078e0a07 */
[C---:B------:R-:W-:Y:S01]  /*18e0*/  ISETP.GT.U32.AND P5, PT, R7.reuse, R40, PT ;  /* 0x000000280700720c */ /* 0x040fe20003fa4070 */
[----:B------:R-:W-:Y:S01]  /*18f0*/  @!P1 IMAD.MOV R32, RZ, RZ, -R32 ;  /* 0x000000ffff209224 */ /* 0x000fe200078e0a20 */
[----:B------:R-:W-:Y:S01]  /*1900*/  ISETP.GT.U32.AND P1, PT, R7, R38, PT ;  /* 0x000000260700720c */ /* 0x000fe20003f24070 */
[----:B------:R-:W-:Y:S02]  /*1910*/  IMAD.MOV R15, RZ, RZ, -R5 ;  /* 0x000000ffff0f7224 */ /* 0x000fe400078e0a05 */
[----:B------:R-:W-:-:S04]  /*1920*/  IMAD.HI.U32 R5, R8, R48, RZ ;  /* 0x0000003008057227 */ /* 0x000fc800078e00ff */
[----:B------:R-:W-:Y:S02]  /*1930*/  IMAD.MOV R19, RZ, RZ, -R19 ;  /* 0x000000ffff137224 */ /* 0x000fe400078e0a13 */
[----:B------:R-:W-:Y:S02]  /*1940*/  IMAD.MOV R5, RZ, RZ, -R5 ;  /* 0x000000ffff057224 */ /* 0x000fe400078e0a05 */
[----:B------:R-:W-:Y:S01]  /*1950*/  IMAD R44, R7, R19, R44 ;  /* 0x00000013072c7224 */ /* 0x000fe200078e022c */
[----:B------:R-:W-:Y:S01]  /*1960*/  LOP3.LUT R19, R13, 0x3e, RZ, 0xfc, !PT ;  /* 0x0000003e0d137812 */ /* 0x000fe200078efcff */
[C---:B------:R-:W-:Y:S02]  /*1970*/  IMAD R48, R7.reuse, R5, R48 ;  /* 0x0000000507307224 */ /* 0x040fe400078e0230 */
[--C-:B------:R-:W-:Y:S01]  /*1980*/  @!P6 IMAD.IADD R4, R4, 0x1, -R7.reuse ;  /* 0x000000010404e824 */ /* 0x100fe200078e0a07 */
[C---:B------:R-:W-:Y:S01]  /*1990*/  ISETP.GT.U32.AND P6, PT, R7.reuse, R44, PT ;  /* 0x0000002c0700720c */ /* 0x040fe20003fc4070 */
[--C-:B------:R-:W-:Y:S01]  /*19a0*/  @!P5 IMAD.IADD R40, R40, 0x1, -R7.reuse ;  /* 0x000000012828d824 */ /* 0x100fe200078e0a07 */
[C---:B------:R-:W-:Y:S01]  /*19b0*/  ISETP.GT.U32.AND P5, PT, R7.reuse, R48, PT ;  /* 0x000000300700720c */ /* 0x040fe20003fa4070 */
[----:B------:R-:W-:Y:S01]  /*19c0*/  @!P1 IMAD.IADD R38, R38, 0x1, -R7 ;  /* 0x0000000126269824 */ /* 0x000fe200078e0a07 */
[----:B------:R-:W-:Y:S01]  /*19d0*/  ISETP.GT.U32.AND P1, PT, R7, R4, PT ;  /* 0x000000040700720c */ /* 0x000fe20003f24070 */
[----:B------:R-:W-:Y:S01]  /*19e0*/  IMAD.HI.U32 R5, R8, R50, RZ ;  /* 0x0000003208057227 */ /* 0x000fe200078e00ff */
[----:B------:R-:W-:-:S02]  /*19f0*/  IABS R64, R19 ;  /* 0x0000001300407213 */ /* 0x000fc40000000000 */
[C---:B------:R-:W-:Y:S01]  /*1a00*/  ISETP.GT.U32.AND P0, PT, R7.reuse, R38, PT ;  /* 0x000000260700720c */ /* 0x040fe20003f04070 */
[----:B------:R-:W-:Y:S02]  /*1a10*/  IMAD.MOV R5, RZ, RZ, -R5 ;  /* 0x000000ffff057224 */ /* 0x000fe400078e0a05 */
[C---:B------:R-:W-:Y:S02]  /*1a20*/  IMAD R46, R7.reuse, R15, R46 ;  /* 0x0000000f072e7224 */ /* 0x040fe400078e022e */
[C---:B------:R-:W-:Y:S02]  /*1a30*/  IMAD R50, R7.reuse, R5, R50 ;  /* 0x0000000507327224 */ /* 0x040fe400078e0232 */
[--C-:B------:R-:W-:Y:S01]  /*1a40*/  @!P6 IMAD.IADD R44, R44, 0x1, -R7.reuse ;  /* 0x000000012c2ce824 */ /* 0x100fe200078e0a07 */
[C---:B------:R-:W-:Y:S01]  /*1a50*/  ISETP.GT.U32.AND P6, PT, R7.reuse, R42, PT ;  /* 0x0000002a0700720c */ /* 0x040fe20003fc4070 */
[--C-:B------:R-:W-:Y:S01]  /*1a60*/  @!P5 IMAD.IADD R48, R48, 0x1, -R7.reuse ;  /* 0x000000013030d824 */ /* 0x100fe200078e0a07 */
[C---:B------:R-:W-:Y:S01]  /*1a70*/  ISETP.GT.U32.AND P5, PT, R7.reuse, R50, PT ;  /* 0x000000320700720c */ /* 0x040fe20003fa4070 */
[----:B------:R-:W-:Y:S01]  /*1a80*/  @!P4 IMAD.MOV R36, RZ, RZ, -R36 ;  /* 0x000000ffff24c224 */ /* 0x000fe200078e0a24 */
[C---:B------:R-:W-:Y:S01]  /*1a90*/  ISETP.GT.U32.AND P4, PT, R7.reuse, R44, PT ;  /* 0x0000002c0700720c */ /* 0x040fe20003f84070 */
[----:B------:R-:W-:Y:S01]  /*1aa0*/  @!P1 IMAD.IADD R4, R4, 0x1, -R7 ;  /* 0x0000000104049824 */ /* 0x000fe200078e0a07 */
[----:B------:R-:W-:Y:S01]  /*1ab0*/  ISETP.GT.U32.AND P1, PT, R7, R46, PT ;  /* 0x0000002e0700720c */ /* 0x000fe20003f24070 */
[----:B------:R-:W-:-:S04]  /*1ac0*/  IMAD.HI.U32 R15, R8, R52, RZ ;  /* 0x00000034080f7227 */ /* 0x000fc800078e00ff */
[----:B------:R-:W-:Y:S01]  /*1ad0*/  @!P0 IMAD.IADD R38, R38, 0x1, -R7 ;  /* 0x0000000126268824 */ /* 0x000fe200078e0a07 */
[----:B------:R-:W-:Y:S01]  /*1ae0*/  ISETP.GE.AND P0, PT, R21, RZ, PT ;  /* 0x000000ff1500720c */ /* 0x000fe20003f06270 */
[----:B------:R-:W-:Y:S01]  /*1af0*/  IMAD.MOV R15, RZ, RZ, -R15 ;  /* 0x000000ffff0f7224 */ /* 0x000fe200078e0a0f */
[----:B------:R-:W-:Y:S01]  /*1b00*/  LOP3.LUT R21, R13, 0x34, RZ, 0xfc, !PT ;  /* 0x000000340d157812 */ /* 0x000fe200078efcff */
[--C-:B------:R-:W-:Y:S02]  /*1b10*/  @!P5 IMAD.IADD R50, R50, 0x1, -R7.reuse ;  /* 0x000000013232d824 */ /* 0x100fe400078e0a07 */
[----:B------:R-:W-:Y:S01]  /*1b20*/  IMAD R52, R7, R15, R52 ;  /* 0x0000000f07347224 */ /* 0x000fe200078e0234 */
[----:B------:R-:W-:Y:S01]  /*1b30*/  IABS R54, R21 ;  /* 0x0000001500367213 */ /* 0x000fe20000000000 */
[--C-:B------:R-:W-:Y:S01]  /*1b40*/  @!P6 IMAD.IADD R42, R42, 0x1, -R7.reuse ;  /* 0x000000012a2ae824 */ /* 0x100fe200078e0a07 */
[----:B------:R-:W-:Y:S01]  /*1b50*/  ISETP.GE.AND P6, PT, R23, RZ, PT ;  /* 0x000000ff1700720c */ /* 0x000fe20003fc6270 */
[--C-:B------:R-:W-:Y:S01]  /*1b60*/  @!P4 IMAD.IADD R44, R44, 0x1, -R7.reuse ;  /* 0x000000012c2cc824 */ /* 0x100fe200078e0a07 */
[----:B------:R-:W-:Y:S01]  /*1b70*/  ISETP.GT.U32.AND P5, PT, R7, R52, PT ;  /* 0x000000340700720c */ /* 0x000fe20003fa4070 */
[----:B------:R-:W-:Y:S01]  /*1b80*/  @!P1 IMAD.IADD R46, R46, 0x1, -R7 ;  /* 0x000000012e2e9824 */ /* 0x000fe200078e0a07 */
[----:B------:R-:W-:Y:S01]  /*1b90*/  ISETP.GE.AND P4, PT, R25, RZ, PT ;  /* 0x000000ff1900720c */ /* 0x000fe20003f86270 */
[----:B------:R-:W-:Y:S01]  /*1ba0*/  IMAD.HI.U32 R5, R8, R54, RZ ;  /* 0x0000003608057227 */ /* 0x000fe200078e00ff */
[----:B------:R-:W-:-:S02]  /*1bb0*/  ISETP.GE.AND P1, PT, R27, RZ, PT ;  /* 0x000000ff1b00720c */ /* 0x000fc40003f26270 */
[C---:B------:R-:W-:Y:S01]  /*1bc0*/  LOP3.LUT R23, R13.reuse, 0x36, RZ, 0xfc, !PT ;  /* 0x000000360d177812 */ /* 0x040fe200078efcff */
[----:B------:R-:W-:Y:S01]  /*1bd0*/  IMAD.MOV R5, RZ, RZ, -R5 ;  /* 0x000000ffff057224 */ /* 0x000fe200078e0a05 */
[C---:B------:R-:W-:Y:S01]  /*1be0*/  LOP3.LUT R25, R13.reuse, 0x38, RZ, 0xfc, !PT ;  /* 0x000000380d197812 */ /* 0x040fe200078efcff */
[----:B------:R-:W-:Y:S01]  /*1bf0*/  @!P0 IMAD.MOV R38, RZ, RZ, -R38 ;  /* 0x000000ffff268224 */ /* 0x000fe200078e0a26 */
[----:B------:R-:W-:Y:S01]  /*1c00*/  LOP3.LUT R27, R13, 0x3a, RZ, 0xfc, !PT ;  /* 0x0000003a0d1b7812 */ /* 0x000fe200078efcff */
[----:B------:R-:W-:Y:S01]  /*1c10*/  IMAD.HI.U32 R13, R8, R62, RZ ;  /* 0x0000003e080d7227 */ /* 0x000fe200078e00ff */
[----:B------:R-:W-:Y:S02]  /*1c20*/  IABS R56, R23 ;  /* 0x0000001700387213 */ /* 0x000fe40000000000 */
[----:B------:R-:W-:Y:S01]  /*1c30*/  IABS R58, R25 ;  /* 0x00000019003a7213 */ /* 0x000fe20000000000 */
[----:B------:R-:W-:Y:S01]  /*1c40*/  IMAD.MOV R13, RZ, RZ, -R13 ;  /* 0x000000ffff0d7224 */ /* 0x000fe200078e0a0d */
[----:B------:R-:W-:Y:S01]  /*1c50*/  IABS R60, R27 ;  /* 0x0000001b003c7213 */ /* 0x000fe20000000000 */
[C---:B------:R-:W-:Y:S01]  /*1c60*/  IMAD R54, R7.reuse, R5, R54 ;  /* 0x0000000507367224 */ /* 0x040fe200078e0236 */
[C---:B------:R-:W-:Y:S01]  /*1c70*/  ISETP.GT.U32.AND P0, PT, R7.reuse, R48, PT ;  /* 0x000000300700720c */ /* 0x040fe20003f04070 */
[----:B------:R-:W-:-:S02]  /*1c80*/  IMAD R62, R7, R13, R62 ;  /* 0x0000000d073e7224 */ /* 0x000fc400078e023e */
[----:B------:R-:W-:Y:S01]  /*1c90*/  @!P5 IMAD.IADD R52, R52, 0x1, -R7 ;  /* 0x000000013434d824 */ /* 0x000fe200078e0a07 */
[----:B------:R-:W-:Y:S01]  /*1ca0*/  ISETP.GT.U32.AND P5, PT, R7, R54, PT ;  /* 0x000000360700720c */ /* 0x000fe20003fa4070 */
[----:B------:R-:W-:Y:S02]  /*1cb0*/  IMAD.MOV.U32 R13, RZ, RZ, R4 ;  /* 0x000000ffff0d7224 */ /* 0x000fe400078e0004 */
[----:B------:R-:W-:-:S04]  /*1cc0*/  IMAD.HI.U32 R5, R8, R56, RZ ;  /* 0x0000003808057227 */ /* 0x000fc800078e00ff */
[----:B------:R-:W-:Y:S01]  /*1cd0*/  @!P3 IMAD.MOV R13, RZ, RZ, -R13 ;  /* 0x000000ffff0db224 */ /* 0x000fe200078e0a0d */
[----:B------:R-:W-:Y:S01]  /*1ce0*/  ISETP.GT.U32.AND P3, PT, R7, R46, PT ;  /* 0x0000002e0700720c */ /* 0x000fe20003f64070 */
[----:B------:R-:W-:-:S04]  /*1cf0*/  IMAD.HI.U32 R15, R8, R58, RZ ;  /* 0x0000003a080f7227 */ /* 0x000fc800078e00ff */
[----:B------:R-:W-:Y:S02]  /*1d00*/  IMAD.MOV R5, RZ, RZ, -R5 ;  /* 0x000000ffff057224 */ /* 0x000fe400078e0a05 */
[----:B------:R-:W-:Y:S02]  /*1d10*/  IMAD.MOV R15, RZ, RZ, -R15 ;  /* 0x000000ffff0f7224 */ /* 0x000fe400078e0a0f */
[C---:B------:R-:W-:Y:S02]  /*1d20*/  IMAD R56, R7.reuse, R5, R56 ;  /* 0x0000000507387224 */ /* 0x040fe400078e0238 */
[C---:B------:R-:W-:Y:S01]  /*1d30*/  IMAD R58, R7.reuse, R15, R58 ;  /* 0x0000000f073a7224 */ /* 0x040fe200078e023a */
[----:B------:R-:W0:Y:S01]  /*1d40*/  LDC.64 R4, c[0x0][0x3a0] ;  /* 0x0000e800ff047b82 */ /* 0x000e220000000a00 */
[--C-:B------:R-:W-:Y:S01]  /*1d50*/  @!P5 IMAD.IADD R54, R54, 0x1, -R7.reuse ;  /* 0x000000013636d824 */ /* 0x100fe200078e0a07 */
[C---:B------:R-:W-:Y:S01]  /*1d60*/  ISETP.GT.U32.AND P5, PT, R7.reuse, R50, PT ;  /* 0x000000320700720c */ /* 0x040fe20003fa4070 */
[----:B------:R-:W-:Y:S01]  /*1d70*/  IMAD.HI.U32 R17, R8, R60, RZ ;  /* 0x0000003c08117227 */ /* 0x000fe200078e00ff */
[----:B------:R-:W1:Y:S03]  /*1d80*/  LDS R15, [UR9] ;  /* 0x00000009ff0f7984 */ /* 0x000e660008000800 */
[----:B------:R-:W-:Y:S01]  /*1d90*/  @!P6 IMAD.MOV R40, RZ, RZ, -R40 ;  /* 0x000000ffff28e224 */ /* 0x000fe200078e0a28 */
[C---:B------:R-:W-:Y:S01]  /*1da0*/  ISETP.GT.U32.AND P6, PT, R7.reuse, R54, PT ;  /* 0x000000360700720c */ /* 0x040fe20003fc4070 */
[----:B------:R-:W-:Y:S01]  /*1db0*/  @!P4 IMAD.MOV R42, RZ, RZ, -R42 ;  /* 0x000000ffff2ac224 */ /* 0x000fe200078e0a2a */
[C---:B------:R-:W-:Y:S01]  /*1dc0*/  ISETP.GT.U32.AND P4, PT, R7.reuse, R52, PT ;  /* 0x000000340700720c */ /* 0x040fe20003f84070 */
[----:B------:R-:W-:Y:S01]  /*1dd0*/  @!P1 IMAD.MOV R44, RZ, RZ, -R44 ;  /* 0x000000ffff2c9224 */ /* 0x000fe200078e0a2c */
[C---:B------:R-:W-:Y:S01]  /*1de0*/  ISETP.GT.U32.AND P1, PT, R7.reuse, R56, PT ;  /* 0x000000380700720c */ /* 0x040fe20003f24070 */
[----:B------:R-:W-:Y:S01]  /*1df0*/  @!P3 IMAD.IADD R46, R46, 0x1, -R7 ;  /* 0x000000012e2eb824 */ /* 0x000fe200078e0a07 */
[----:B------:R-:W-:Y:S01]  /*1e00*/  ISETP.GT.U32.AND P3, PT, R7, R58, PT ;  /* 0x0000003a0700720c */ /* 0x000fe20003f64070 */
[----:B------:R-:W-:-:S02]  /*1e10*/  IMAD.MOV R17, RZ, RZ, -R17 ;  /* 0x000000ffff117224 */ /* 0x000fc400078e0a11 */
[----:B------:R-:W-:-:S04]  /*1e20*/  IMAD.HI.U32 R8, R8, R64, RZ ;  /* 0x0000004008087227 */ /* 0x000fc800078e00ff */
[C---:B------:R-:W-:Y:S02]  /*1e30*/  IMAD R60, R7.reuse, R17, R60 ;  /* 0x00000011073c7224 */ /* 0x040fe400078e023c */
[----:B------:R-:W-:Y:S02]  /*1e40*/  IMAD.MOV R8, RZ, RZ, -R8 ;  /* 0x000000ffff087224 */ /* 0x000fe400078e0a08 */
[--C-:B------:R-:W-:Y:S01]  /*1e50*/  @!P0 IMAD.IADD R48, R48, 0x1, -R7.reuse ;  /* 0x0000000130308824 */ /* 0x100fe200078e0a07 */
[C---:B------:R-:W-:Y:S01]  /*1e60*/  ISETP.GT.U32.AND P0, PT, R7.reuse, R60, PT ;  /* 0x0000003c0700720c */ /* 0x040fe20003f04070 */
[C---:B------:R-:W-:Y:S02]  /*1e70*/  IMAD R64, R7.reuse, R8, R64 ;  /* 0x0000000807407224 */ /* 0x040fe400078e0240 */
[--C-:B------:R-:W-:Y:S01]  /*1e80*/  @!P5 IMAD.IADD R50, R50, 0x1, -R7.reuse ;  /* 0x000000013232d824 */ /* 0x100fe200078e0a07 */
[----:B------:R-:W-:Y:S01]  /*1e90*/  ISETP.GT.U32.AND P5, PT, R7, R62, PT ;  /* 0x0000003e0700720c */ /* 0x000fe20003fa4070 */
[--C-:B------:R-:W-:Y:S01]  /*1ea0*/  @!P4 IMAD.IADD R52, R52, 0x1, -R7.reuse ;  /* 0x000000013434c824 */ /* 0x100fe200078e0a07 */
[----:B------:R-:W-:Y:S01]  /*1eb0*/  ISETP.GE.AND P4, PT, R29, RZ, PT ;  /* 0x000000ff1d00720c */ /* 0x000fe20003f86270 */
[--C-:B------:R-:W-:Y:S01]  /*1ec0*/  @!P6 IMAD.IADD R54, R54, 0x1, -R7.reuse ;  /* 0x000000013636e824 */ /* 0x100fe200078e0a07 */
[----:B------:R-:W-:Y:S01]  /*1ed0*/  ISETP.GT.U32.AND P6, PT, R7, R64, PT ;  /* 0x000000400700720c */ /* 0x000fe20003fc4070 */
[--C-:B------:R-:W-:Y:S01]  /*1ee0*/  @!P1 IMAD.IADD R56, R56, 0x1, -R7.reuse ;  /* 0x0000000138389824 */ /* 0x100fe200078e0a07 */
[----:B------:R-:W-:Y:S01]  /*1ef0*/  ISETP.GE.AND P1, PT, R33, RZ, PT ;  /* 0x000000ff2100720c */ /* 0x000fe20003f26270 */
[--C-:B------:R-:W-:Y:S01]  /*1f00*/  @!P3 IMAD.IADD R58, R58, 0x1, -R7.reuse ;  /* 0x000000013a3ab824 */ /* 0x100fe200078e0a07 */
[----:B------:R-:W-:Y:S01]  /*1f10*/  ISETP.GE.AND P3, PT, R35, RZ, PT ;  /* 0x000000ff2300720c */ /* 0x000fe20003f66270 */
[----:B------:R-:W-:Y:S01]  /*1f20*/  @!P0 IMAD.IADD R60, R60, 0x1, -R7 ;  /* 0x000000013c3c8824 */ /* 0x000fe200078e0a07 */
[----:B------:R-:W-:Y:S01]  /*1f30*/  ISETP.GE.AND P0, PT, R37, RZ, PT ;  /* 0x000000ff2500720c */ /* 0x000fe20003f06270 */
[----:B------:R-:W-:-:S02]  /*1f40*/  IMAD.SHL.U32 R8, R142, 0x200000, RZ ;  /* 0x002000008e087824 */ /* 0x000fc400078e00ff */
[--C-:B------:R-:W-:Y:S01]  /*1f50*/  @!P5 IMAD.IADD R62, R62, 0x1, -R7.reuse ;  /* 0x000000013e3ed824 */ /* 0x100fe200078e0a07 */
[----:B------:R-:W-:Y:S01]  /*1f60*/  ISETP.GE.AND P5, PT, R21, RZ, PT ;  /* 0x000000ff1500720c */ /* 0x000fe20003fa6270 */
[----:B------:R-:W-:Y:S01]  /*1f70*/  @!P4 IMAD.MOV R46, RZ, RZ, -R46 ;  /* 0x000000ffff2ec224 */ /* 0x000fe200078e0a2e */
[C---:B------:R-:W-:Y:S01]  /*1f80*/  ISETP.GT.U32.AND P4, PT, R7.reuse, R56, PT ;  /* 0x000000380700720c */ /* 0x040fe20003f84070 */
[----:B------:R-:W-:Y:S01]  /*1f90*/  @!P6 IMAD.IADD R64, R64, 0x1, -R7 ;  /* 0x000000014040e824 */ /* 0x000fe200078e0a07 */
[C---:B------:R-:W-:Y:S01]  /*1fa0*/  ISETP.GT.U32.AND P6, PT, R7.reuse, R62, PT ;  /* 0x0000003e0700720c */ /* 0x040fe20003fc4070 */
[----:B------:R-:W-:Y:S01]  /*1fb0*/  @!P1 IMAD.MOV R48, RZ, RZ, -R48 ;  /* 0x000000ffff309224 */ /* 0x000fe200078e0a30 */
[C---:B------:R-:W-:Y:S01]  /*1fc0*/  ISETP.GT.U32.AND P1, PT, R7.reuse, R58, PT ;  /* 0x0000003a0700720c */ /* 0x040fe20003f24070 */
[----:B------:R-:W-:Y:S01]  /*1fd0*/  @!P3 IMAD.MOV R50, RZ, RZ, -R50 ;  /* 0x000000ffff32b224 */ /* 0x000fe200078e0a32 */
[C---:B------:R-:W-:Y:S01]  /*1fe0*/  ISETP.GT.U32.AND P3, PT, R7.reuse, R60, PT ;  /* 0x0000003c0700720c */ /* 0x040fe20003f64070 */
[----:B------:R-:W-:Y:S01]  /*1ff0*/  @!P0 IMAD.MOV R52, RZ, RZ, -R52 ;  /* 0x000000ffff348224 */ /* 0x000fe200078e0a34 */
[----:B------:R-:W-:-:S02]  /*2000*/  ISETP.GT.U32.AND P0, PT, R7, R64, PT ;  /* 0x000000400700720c */ /* 0x000fc40003f04070 */
[----:B------:R-:W-:Y:S01]  /*2010*/  LOP3.LUT R8, R8, 0x600000, RZ, 0xc0, !PT ;  /* 0x0060000008087812 */ /* 0x000fe200078ec0ff */
[----:B------:R-:W-:Y:S01]  /*2020*/  @!P5 IMAD.MOV R54, RZ, RZ, -R54 ;  /* 0x000000ffff36d224 */ /* 0x000fe200078e0a36 */
[----:B------:R-:W-:Y:S01]  /*2030*/  ISETP.GE.AND P5, PT, R23, RZ, PT ;  /* 0x000000ff1700720c */ /* 0x000fe20003fa6270 */
[--C-:B------:R-:W-:Y:S01]  /*2040*/  @!P4 IMAD.IADD R56, R56, 0x1, -R7.reuse ;  /* 0x000000013838c824 */ /* 0x100fe200078e0a07 */
[----:B------:R-:W-:Y:S01]  /*2050*/  ISETP.GE.AND P4, PT, R25, RZ, PT ;  /* 0x000000ff1900720c */ /* 0x000fe20003f86270 */
[--C-:B------:R-:W-:Y:S01]  /*2060*/  @!P6 IMAD.IADD R62, R62, 0x1, -R7.reuse ;  /* 0x000000013e3ee824 */ /* 0x100fe200078e0a07 */
[----:B------:R-:W-:Y:S01]  /*2070*/  BAR.SYNC.DEFER_BLOCKING 0x0 ;  /* 0x0000000000007b1d */ /* 0x000fe20000010000 */
[--C-:B------:R-:W-:Y:S01]  /*2080*/  @!P1 IMAD.IADD R58, R58, 0x1, -R7.reuse ;  /* 0x000000013a3a9824 */ /* 0x100fe200078e0a07 */
[----:B------:R-:W-:Y:S01]  /*2090*/  ISETP.GE.AND P1, PT, R27, RZ, PT ;  /* 0x000000ff1b00720c */ /* 0x000fe20003f26270 */
[--C-:B------:R-:W-:Y:S01]  /*20a0*/  @!P3 IMAD.IADD R60, R60, 0x1, -R7.reuse ;  /* 0x000000013c3cb824 */ /* 0x100fe200078e0a07 */
[----:B------:R-:W-:Y:S01]  /*20b0*/  ISETP.GE.AND P3, PT, R39, RZ, PT ;  /* 0x000000ff2700720c */ /* 0x000fe20003f66270 */
[----:B------:R-:W-:Y:S01]  /*20c0*/  @!P0 IMAD.IADD R64, R64, 0x1, -R7 ;  /* 0x0000000140408824 */ /* 0x000fe200078e0a07 */
[----:B------:R-:W-:Y:S01]  /*20d0*/  ISETP.GE.AND P6, PT, R19, RZ, PT ;  /* 0x000000ff1300720c */ /* 0x000fe20003fc6270 */
[----:B0-----:R-:W-:Y:S01]  /*20e0*/  VIADD R7, R4, 0xfffffffd ;  /* 0xfffffffd04077836 */ /* 0x001fe20000000000 */
[----:B------:R-:W-:Y:S01]  /*20f0*/  R2UR UR10, R8 ;  /* 0x00000000080a72ca */ /* 0x000fe200000e0000 */
[----:B------:R-:W-:Y:S01]  /*2100*/  @!P5 IMAD.MOV R56, RZ, RZ, -R56 ;  /* 0x000000ffff38d224 */ /* 0x000fe200078e0a38 */
[----:B------:R-:W-:Y:S01]  /*2110*/  ISETP.NE.AND P0, PT, R31, RZ, PT ;  /* 0x000000ff1f00720c */ /* 0x000fe20003f05270 */
[----:B------:R-:W-:Y:S01]  /*2120*/  @!P4 IMAD.MOV R58, RZ, RZ, -R58 ;  /* 0x000000ffff3ac224 */ /* 0x000fe200078e0a3a */
[----:B------:R-:W-:Y:S01]  /*2130*/  LOP3.LUT R8, RZ, R31, RZ, 0x33, !PT ;  /* 0x0000001fff087212 */ /* 0x000fe200078e33ff */
[----:B------:R-:W-:Y:S01]  /*2140*/  VIADD R19, R4, 0xffffffe3 ;  /* 0xffffffe304137836 */ /* 0x000fe20000000000 */
[----:B-1----:R-:W-:Y:S01]  /*2150*/  R2UR UR8, R15 ;  /* 0x000000000f0872ca */ /* 0x002fe200000e0000 */
[----:B------:R-:W-:Y:S01]  /*2160*/  @!P1 IMAD.MOV R60, RZ, RZ, -R60 ;  /* 0x000000ffff3c9224 */ /* 0x000fe200078e0a3c */
[C---:B------:R-:W-:Y:S01]  /*2170*/  SEL R155, R8.reuse, R155, !P0 ;  /* 0x0000009b089b7207 */ /* 0x040fe20004000000 */
[----:B------:R-:W-:Y:S01]  /*2180*/  @!P3 IMAD.MOV R62, RZ, RZ, -R62 ;  /* 0x000000ffff3eb224 */ /* 0x000fe200078e0a3e */
[C---:B------:R-:W-:Y:S01]  /*2190*/  SEL R128, R8.reuse, R10, !P0 ;  /* 0x0000000a08807207 */ /* 0x040fe20004000000 */
[----:B------:R-:W-:Y:S01]  /*21a0*/  @!P6 IMAD.MOV R64, RZ, RZ, -R64 ;  /* 0x000000ffff40e224 */ /* 0x000fe200078e0a40 */
[----:B------:R-:W-:Y:S01]  /*21b0*/  SEL R131, R8, R12, !P0 ;  /* 0x0000000c08837207 */ /* 0x000fe20004000000 */
[----:B------:R-:W-:Y:S01]  /*21c0*/  VIADD R12, R4, 0xffffffea ;  /* 0xffffffea040c7836 */ /* 0x000fe20000000000 */
[----:B------:R-:W-:Y:S01]  /*21d0*/  SEL R134, R8, R14, !P0 ;  /* 0x0000000e08867207 */ /* 0x000fe20004000000 */
[----:B------:R-:W-:Y:S01]  /*21e0*/  VIADD R15, R4, 0xffffffe4 ;  /* 0xffffffe4040f7836 */ /* 0x000fe20000000000 */
[----:B------:R-:W-:Y:S01]  /*21f0*/  SEL R132, R8, R16, !P0 ;  /* 0x0000001008847207 */ /* 0x000fe20004000000 */
[----:B------:R-:W-:Y:S01]  /*2200*/  VIADD R16, R4, 0xffffffe7 ;  /* 0xffffffe704107836 */ /* 0x000fe20000000000 */
[----:B------:R-:W-:-:S02]  /*2210*/  SEL R127, R8, R127, !P0 ;  /* 0x0000007f087f7207 */ /* 0x000fc40004000000 */
[C---:B------:R-:W-:Y:S02]  /*2220*/  SEL R135, R8.reuse, R18, !P0 ;  /* 0x0000001208877207 */ /* 0x040fe40004000000 */
[----:B------:R-:W-:Y:S01]  /*2230*/  SEL R151, R8, R20, !P0 ;  /* 0x0000001408977207 */ /* 0x000fe20004000000 */
[----:B------:R-:W-:Y:S01]  /*2240*/  VIADD R20, R4, 0xffffffe2 ;  /* 0xffffffe204147836 */ /* 0x000fe20000000000 */
[C---:B------:R-:W-:Y:S02]  /*2250*/  SEL R154, R8.reuse, R22, !P0 ;  /* 0x00000016089a7207 */ /* 0x040fe40004000000 */
[----:B------:R-:W-:Y:S01]  /*2260*/  SEL R138, R8, R9, !P0 ;  /* 0x00000009088a7207 */ /* 0x000fe20004000000 */
[----:B------:R-:W-:Y:S01]  /*2270*/  VIADD R9, R4, 0xfffffff6 ;  /* 0xfffffff604097836 */ /* 0x000fe20000000000 */
[C---:B------:R-:W-:Y:S02]  /*2280*/  SEL R126, R8.reuse, R24, !P0 ;  /* 0x00000018087e7207 */ /* 0x040fe40004000000 */
[----:B------:R-:W-:-:S02]  /*2290*/  SEL R137, R8, R26, !P0 ;  /* 0x0000001a08897207 */ /* 0x000fc40004000000 */
[C---:B------:R-:W-:Y:S02]  /*22a0*/  SEL R141, R8.reuse, R28, !P0 ;  /* 0x0000001c088d7207 */ /* 0x040fe40004000000 */
[----:B------:R-:W-:Y:S01]  /*22b0*/  SEL R140, R8, R11, !P0 ;  /* 0x0000000b088c7207 */ /* 0x000fe20004000000 */
[----:B------:R-:W-:Y:S01]  /*22c0*/  VIADD R11, R4, 0xffffffeb ;  /* 0xffffffeb040b7836 */ /* 0x000fe20000000000 */
[C---:B------:R-:W-:Y:S02]  /*22d0*/  SEL R136, R8.reuse, R32, !P0 ;  /* 0x0000002008887207 */ /* 0x040fe40004000000 */
[C---:B------:R-:W-:Y:S02]  /*22e0*/  SEL R146, R8.reuse, R34, !P0 ;  /* 0x0000002208927207 */ /* 0x040fe40004000000 */
[C---:B------:R-:W-:Y:S02]  /*22f0*/  SEL R145, R8.reuse, R36, !P0 ;  /* 0x0000002408917207 */ /* 0x040fe40004000000 */
[----:B------:R-:W-:-:S02]  /*2300*/  SEL R152, R8, R13, !P0 ;  /* 0x0000000d08987207 */ /* 0x000fc40004000000 */
[C---:B------:R-:W-:Y:S02]  /*2310*/  SEL R125, R8.reuse, R38, !P0 ;  /* 0x00000026087d7207 */ /* 0x040fe40004000000 */
[C---:B------:R-:W-:Y:S02]  /*2320*/  SEL R144, R8.reuse, R40, !P0 ;  /* 0x0000002808907207 */ /* 0x040fe40004000000 */
        /* <DEDUP_REMOVED lines=11> */
[----:B------:R-:W-:Y:S01]  /*23e0*/  SEL R123, R8, R64, !P0 ;  /* 0x00000040087b7207 */ /* 0x000fe20004000000 */
[C---:B------:R-:W-:Y:S01]  /*23f0*/  VIADD R8, R4.reuse, 0xffffffec ;  /* 0xffffffec04087836 */ /* 0x040fe20000000000 */
[----:B------:R-:W-:Y:S01]  /*2400*/  ISETP.GE.U32.AND P1, PT, R7, 0x7fffffbe, PT ;  /* 0x7fffffbe0700780c */ /* 0x000fe20003f26070 */
[C---:B------:R-:W-:Y:S01]  /*2410*/  VIADD R7, R4.reuse, 0xffffffed ;  /* 0xffffffed04077836 */ /* 0x040fe20000000000 */
[----:B------:R-:W-:Y:S01]  /*2420*/  ISETP.GE.U32.AND P3, PT, R9, 0x7fffffb7, PT ;  /* 0x7fffffb70900780c */ /* 0x000fe20003f66070 */
[----:B------:R-:W-:Y:S01]  /*2430*/  VIADD R9, R4, 0xffffffee ;  /* 0xffffffee04097836 */ /* 0x000fe20000000000 */
[----:B------:R-:W-:Y:S01]  /*2440*/  ISETP.GE.U32.AND P4, PT, R8, 0x7fffffad, PT ;  /* 0x7fffffad0800780c */ /* 0x000fe20003f86070 */
[C---:B------:R-:W-:Y:S01]  /*2450*/  VIADD R8, R4.reuse, 0xffffffef ;  /* 0xffffffef04087836 */ /* 0x040fe20000000000 */
[----:B------:R-:W-:Y:S01]  /*2460*/  ISETP.GE.U32.AND P5, PT, R7, 0x7fffffae, PT ;  /* 0x7fffffae0700780c */ /* 0x000fe20003fa6070 */
[----:B------:R-:W-:Y:S01]  /*2470*/  VIADD R7, R4, 0xffffffe8 ;  /* 0xffffffe804077836 */ /* 0x000fe20000000000 */
[----:B------:R-:W-:-:S02]  /*2480*/  ISETP.GE.U32.AND P0, PT, R9, 0x7fffffaf, PT ;  /* 0x7fffffaf0900780c */ /* 0x000fc40003f06070 */
[----:B------:R-:W-:Y:S01]  /*2490*/  ISETP.GE.U32.AND P6, PT, R8, 0x7fffffb0, PT ;  /* 0x7fffffb00800780c */ /* 0x000fe20003fc6070 */
[----:B------:R-:W-:Y:S01]  /*24a0*/  VIADD R8, R4, 0xffffffe9 ;  /* 0xffffffe904087836 */ /* 0x000fe20000000000 */
[----:B------:R-:W-:Y:S02]  /*24b0*/  SEL R10, RZ, 0x1fffe, P5 ;  /* 0x0001fffeff0a7807 */ /* 0x000fe40002800000 */
[----:B------:R-:W-:Y:S02]  /*24c0*/  SEL R9, RZ, 0x1, P4 ;  /* 0x00000001ff097807 */ /* 0x000fe40002000000 */
[----:B------:R-:W-:Y:S02]  /*24d0*/  ISETP.GE.U32.AND P5, PT, R8, 0x7fffffaa, PT ;  /* 0x7fffffaa0800780c */ /* 0x000fe40003fa6070 */
[----:B------:R-:W-:Y:S01]  /*24e0*/  ISETP.GE.U32.AND P4, PT, R7, 0x7fffffa9, PT ;  /* 0x7fffffa90700780c */ /* 0x000fe20003f86070 */
[----:B------:R-:W-:Y:S01]  /*24f0*/  IMAD.IADD R9, R9, 0x1, R10 ;  /* 0x0000000109097824 */ /* 0x000fe200078e020a */
[----:B------:R-:W-:-:S02]  /*2500*/  SEL R7, RZ, 0x4, P0 ;  /* 0x00000004ff077807 */ /* 0x000fc40000000000 */
[----:B------:R-:W-:Y:S01]  /*2510*/  ISETP.GE.U32.AND P0, PT, R12, 0x7fffffab, PT ;  /* 0x7fffffab0c00780c */ /* 0x000fe20003f06070 */
[C---:B------:R-:W-:Y:S01]  /*2520*/  VIADD R12, R4.reuse, 0xffffffe5 ;  /* 0xffffffe5040c7836 */ /* 0x040fe20000000000 */
[----:B------:R-:W-:Y:S02]  /*2530*/  SEL R14, RZ, 0x1fffe, P5 ;  /* 0x0001fffeff0e7807 */ /* 0x000fe40002800000 */
[----:B------:R-:W-:Y:S01]  /*2540*/  ISETP.GE.U32.AND P5, PT, R15, 0x7fffffa5, PT ;  /* 0x7fffffa50f00780c */ /* 0x000fe20003fa6070 */
[----:B------:R-:W-:Y:S01]  /*2550*/  VIADD R15, R4, 0xffffffe6 ;  /* 0xffffffe6040f7836 */ /* 0x000fe20000000000 */
[----:B------:R-:W-:Y:S02]  /*2560*/  SEL R13, RZ, 0x1, P4 ;  /* 0x00000001ff0d7807 */ /* 0x000fe40002000000 */
[----:B------:R-:W-:Y:S02]  /*2570*/  ISETP.GE.U32.AND P4, PT, R11, 0x7fffffac, PT ;  /* 0x7fffffac0b00780c */ /* 0x000fe40003f86070 */
[----:B------:R-:W-:Y:S01]  /*2580*/  SEL R11, RZ, 0x4, P0 ;  /* 0x00000004ff0b7807 */ /* 0x000fe20000000000 */
[----:B------:R-:W-:Y:S01]  /*2590*/  IMAD.IADD R13, R13, 0x1, R14 ;  /* 0x000000010d0d7824 */ /* 0x000fe200078e020e */
[----:B------:R-:W-:-:S02]  /*25a0*/  SEL R8, RZ, 0x7fff8, P6 ;  /* 0x0007fff8ff087807 */ /* 0x000fc40003000000 */
[----:B------:R-:W-:Y:S02]  /*25b0*/  ISETP.GE.U32.AND P0, PT, R12, 0x7fffffa6, PT ;  /* 0x7fffffa60c00780c */ /* 0x000fe40003f06070 */
[----:B------:R-:W-:Y:S02]  /*25c0*/  SEL R12, RZ, 0x7fff8, P4 ;  /* 0x0007fff8ff0c7807 */ /* 0x000fe40002000000 */
[----:B------:R-:W-:Y:S01]  /*25d0*/  ISETP.GE.U32.AND P6, PT, R15, 0x7fffffa7, PT ;  /* 0x7fffffa70f00780c */ /* 0x000fe20003fc6070 */
[----:B------:R-:W-:Y:S01]  /*25e0*/  VIADD R15, R4, 0xffffffe1 ;  /* 0xffffffe1040f7836 */ /* 0x000fe20000000000 */
[----:B------:R-:W-:Y:S01]  /*25f0*/  ISETP.GE.U32.AND P4, PT, R16, 0x7fffffa8, PT ;  /* 0x7fffffa81000780c */ /* 0x000fe20003f86070 */
[----:B------:R-:W-:Y:S01]  /*2600*/  VIADD R16, R4, 0xffffffe0 ;  /* 0xffffffe004107836 */ /* 0x000fe20000000000 */
[----:B------:R-:W-:Y:S02]  /*2610*/  SEL R17, RZ, 0x1, P5 ;  /* 0x00000001ff117807 */ /* 0x000fe40002800000 */
[----:B------:R-:W-:-:S02]  /*2620*/  SEL R18, RZ, 0x1fffe, P0 ;  /* 0x0001fffeff127807 */ /* 0x000fc40000000000 */
[----:B------:R-:W-:Y:S02]  /*2630*/  ISETP.GE.U32.AND P5, PT, R15, 0x7fffffa2, PT ;  /* 0x7fffffa20f00780c */ /* 0x000fe40003fa6070 */
[----:B------:R-:W-:Y:S01]  /*2640*/  ISETP.GE.U32.AND P0, PT, R16, 0x7fffffa1, PT ;  /* 0x7fffffa11000780c */ /* 0x000fe20003f06070 */
[----:B------:R-:W-:Y:S01]  /*2650*/  IMAD.IADD R17, R17, 0x1, R18 ;  /* 0x0000000111117824 */ /* 0x000fe200078e0212 */
[----:B------:R-:W-:Y:S02]  /*2660*/  SEL R16, RZ, 0x7fff8, P4 ;  /* 0x0007fff8ff107807 */ /* 0x000fe40002000000 */
[----:B------:R-:W-:Y:S02]  /*2670*/  ISETP.GE.U32.AND P4, PT, R20, 0x7fffffa3, PT ;  /* 0x7fffffa31400780c */ /* 0x000fe40003f86070 */
[----:B------:R-:W-:Y:S02]  /*2680*/  SEL R20, RZ, 0x1fffe, P5 ;  /* 0x0001fffeff147807 */ /* 0x000fe40002800000 */
[----:B------:R-:W-:-:S02]  /*2690*/  ISETP.GE.U32.AND P5, PT, R19, 0x7fffffa4, PT ;  /* 0x7fffffa41300780c */ /* 0x000fc40003fa6070 */
[----:B------:R-:W-:Y:S02]  /*26a0*/  SEL R19, RZ, 0x1, P0 ;  /* 0x00000001ff137807 */ /* 0x000fe40000000000 */
[----:B------:R-:W-:Y:S02]  /*26b0*/  LOP3.LUT R13, R13, 0x3, RZ, 0xc0, !PT ;  /* 0x000000030d0d7812 */ /* 0x000fe400078ec0ff */
[----:B------:R-:W-:Y:S01]  /*26c0*/  LOP3.LUT R9, R9, 0x3, RZ, 0xc0, !PT ;  /* 0x0000000309097812 */ /* 0x000fe200078ec0ff */
[----:B------:R-:W-:Y:S01]  /*26d0*/  IMAD.IADD R20, R19, 0x1, R20 ;  /* 0x0000000113147824 */ /* 0x000fe200078e0214 */
[----:B------:R-:W-:Y:S02]  /*26e0*/  SEL R19, RZ, 0x7fff8, P5 ;  /* 0x0007fff8ff137807 */ /* 0x000fe40002800000 */
[----:B------:R-:W-:Y:S02]  /*26f0*/  IADD3 R11, PT, PT, R13, R12, R11 ;  /* 0x0000000c0d0b7210 */ /* 0x000fe40007ffe00b */
[----:B------:R-:W-:-:S02]  /*2700*/  SEL R10, RZ, 0x4, P4 ;  /* 0x00000004ff0a7807 */ /* 0x000fc40002000000 */
[----:B------:R-:W-:Y:S02]  /*2710*/  ISETP.GE.AND P5, PT, R0, RZ, PT ;  /* 0x000000ff0000720c */ /* 0x000fe40003fa6270 */
[----:B------:R-:W-:Y:S02]  /*2720*/  LOP3.LUT R20, R20, 0x3, RZ, 0xc0, !PT ;  /* 0x0000000314147812 */ /* 0x000fe400078ec0ff */
[----:B------:R-:W-:Y:S02]  /*2730*/  ISETP.NE.AND P4, PT, R30, RZ, PT ;  /* 0x000000ff1e00720c */ /* 0x000fe40003f85270 */
[----:B------:R-:W-:Y:S01]  /*2740*/  IADD3 R7, PT, PT, R9, R8, R7 ;  /* 0x0000000809077210 */ /* 0x000fe20007ffe007 */
[----:B------:R-:W-:Y:S01]  /*2750*/  IMAD.MOV.U32 R8, RZ, RZ, R6 ;  /* 0x000000ffff087224 */ /* 0x000fe200078e0006 */
[----:B------:R-:W-:Y:S01]  /*2760*/  SEL R15, RZ, 0x4, P6 ;  /* 0x00000004ff0f7807 */ /* 0x000fe20003000000 */
[----:B------:R-:W-:Y:S01]  /*2770*/  IMAD.SHL.U32 R6, R11, 0x100, RZ ;  /* 0x000001000b067824 */ /* 0x000fe200078e00ff */
[----:B------:R-:W-:Y:S01]  /*2780*/  IADD3 R10, PT, PT, R20, R19, R10 ;  /* 0x00000013140a7210 */ /* 0x000fe20007ffe00a */
[----:B------:R-:W-:Y:S01]  /*2790*/  VIADD R9, R4, 0xffffffff ;  /* 0xffffffff04097836 */ /* 0x000fe20000000000 */
[----:B------:R-:W-:Y:S01]  /*27a0*/  LOP3.LUT R17, R17, 0x3, RZ, 0xc0, !PT ;  /* 0x0000000311117812 */ /* 0x000fe200078ec0ff */
[----:B------:R-:W-:Y:S01]  /*27b0*/  @!P5 IMAD.MOV R8, RZ, RZ, -R8 ;  /* 0x000000ffff08d224 */ /* 0x000fe200078e0a08 */
[----:B------:R-:W-:-:S02]  /*27c0*/  LOP3.LUT R10, R10, 0xf, RZ, 0xc0, !PT ;  /* 0x0000000f0a0a7812 */ /* 0x000fc400078ec0ff */
[----:B------:R-:W-:Y:S02]  /*27d0*/  IADD3 R15, PT, PT, R17, R16, R15 ;  /* 0x00000010110f7210 */ /* 0x000fe40007ffe00f */
[----:B------:R-:W-:Y:S02]  /*27e0*/  LOP3.LUT R6, R6, 0xf00, RZ, 0xe2, !PT ;  /* 0x00000f0006067812 */ /* 0x000fe400078ee2ff */
[----:B------:R-:W-:Y:S01]  /*27f0*/  @!P4 LOP3.LUT R8, RZ, R30, RZ, 0x33, !PT ;  /* 0x0000001eff08c212 */ /* 0x000fe200078e33ff */
[----:B------:R-:W-:Y:S02]  /*2800*/  IMAD R10, R15, 0x10, R10 ;  /* 0x000000100f0a7824 */ /* 0x000fe400078e020a */
[----:B------:R-:W-:Y:S01]  /*2810*/  IMAD R6, R7, 0x1000, R6 ;  /* 0x0000100007067824 */ /* 0x000fe200078e0206 */
[----:B---3--:R-:W-:Y:S06]  /*2820*/  BRA.U UP0, `(.L_x_5) ;  /* 0x0000000100187547 */ /* 0x008fec000b800000 */
[----:B------:R-:W-:Y:S01]  /*2830*/  ELECT P4, URZ, PT ;  /* 0x0000000000ff782f */ /* 0x000fe20003880000 */
[----:B------:R-:W-:Y:S01]  /*2840*/  IMAD.MOV.U32 R7, RZ, RZ, 0x1 ;  /* 0x00000001ff077424 */ /* 0x000fe200078e00ff */
[----:B------:R-:W-:Y:S01]  /*2850*/  UMOV UR5, 0x40 ;  /* 0x0000004000057882 */ /* 0x000fe20000000000 */
[----:B------:R-:W-:Y:S01]  /*2860*/  UVIRTCOUNT.DEALLOC.SMPOOL 0x80 ;  /* 0x000000800000784c */ /* 0x000fe20000000000 */
[----:B------:R-:W-:-:S09]  /*2870*/  ULEA UR5, UR4, UR5, 0x18 ;  /* 0x0000000504057291 */ /* 0x000fd2000f8ec0ff */
[----:B------:R0:W-:Y:S03]  /*2880*/  @P4 STS.U8 [UR5], R7 ;  /* 0x00000007ff004988 */ /* 0x0001e60008000005 */
.L_x_5:
[----:B------:R-:W-:Y:S01]  /*2890*/  UIADD3 UR10, UPT, UPT, UR8, UR10, URZ ;  /* 0x0000000a080a7290 */ /* 0x000fe2000fffe0ff */
[----:B------:R-:W-:Y:S01]  /*28a0*/  IMAD R115, R8, R5, RZ ;  /* 0x0000000508737224 */ /* 0x000fe200078e02ff */
[----:B------:R-:W-:Y:S01]  /*28b0*/  VOTEU.ALL UP1, P2 ;  /* 0x0000000000ff7886 */ /* 0x000fe20001020000 */
[----:B------:R-:W-:Y:S01]  /*28c0*/  VOTEU.ALL UP2, P2 ;  /* 0x0000000000ff7886 */ /* 0x000fe20001040000 */
[----:B------:R-:W-:Y:S01]  /*28d0*/  LOP3.LUT R5, R10, 0xff, RZ, 0xc0, !PT ;  /* 0x000000ff0a057812 */ /* 0x000fe200078ec0ff */
[----:B------:R-:W-:Y:S01]  /*28e0*/  IMAD.SHL.U32 R114, R115, 0x2, RZ ;  /* 0x0000000273727824 */ /* 0x000fe200078e00ff */
[----:B------:R-:W-:Y:S01]  /*28f0*/  ISETP.GE.U32.AND P4, PT, R9, 0x7fffffc0, PT ;  /* 0x7fffffc00900780c */ /* 0x000fe20003f86070 */
[----:B------:R-:W-:-:S04]  /*2900*/  @!UP1 UIADD3 UR4, UPT, UPT, -UR7, 0x100000, URZ ;  /* 0x0010000007049890 */ /* 0x000fc8000fffe1ff */
[----:B------:R-:W-:Y:S02]  /*2910*/  @!UP1 USHF.L.U32 UR5, UR4, 0xb, URZ ;  /* 0x0000000b04059899 */ /* 0x000fe400080006ff */
[----:B------:R-:W-:Y:S01]  /*2920*/  @!UP1 USHF.L.U32 UR4, UR4, 0x1, URZ ;  /* 0x0000000104049899 */ /* 0x000fe200080006ff */
[----:B------:R-:W-:Y:S01]  /*2930*/  STTM.x64 tmem[UR10], RZ ;  /* 0x000000ff000079ed */ /* 0x000fe2000834000a */
[----:B------:R-:W1:Y:S02]  /*2940*/  FENCE.VIEW.ASYNC.T ;  /* 0x00000000000073c6 */ /* 0x000e640000000200 */
[----:B-1----:R-:W-:Y:S01]  /*2950*/  BAR.SYNC.DEFER_BLOCKING 0x0 ;  /* 0x0000000000007b1d */ /* 0x002fe20000010000 */
[----:B------:R-:W-:Y:S01]  /*2960*/  IMAD.IADD R5, R6, 0x1, R5 ;  /* 0x0000000106057824 */ /* 0x000fe200078e0205 */
[C---:B------:R-:W-:Y:S01]  /*2970*/  IADD3 R117, P5, PT, R114.reuse, UR12, RZ ;  /* 0x0000000c72757c10 */ /* 0x040fe2000ffbe0ff */
[----:B------:R-:W-:Y:S01]  /*2980*/  VIADD R74, R114, UR12 ;  /* 0x0000000c724a7c36 */ /* 0x000fe20008000000 */
[----:B------:R-:W-:-:S02]  /*2990*/  PRMT R120, RZ, 0x7610, R120 ;  /* 0x00007610ff787816 */ /* 0x000fc40000000078 */
[----:B------:R-:W1:Y:S02]  /*29a0*/  FENCE.VIEW.ASYNC.S ;  /* 0x00000000000073c6 */ /* 0x000e640000000000 */
[----:B-1----:R1:W2:Y:S01]  /*29b0*/  @!UP2 SYNCS.EXCH.64 URZ, [UR6], UR4 ;  /* 0x0000000406ffa5b2 */ /* 0x0022a20008000100 */
[----:B------:R-:W-:Y:S02]  /*29c0*/  LOP3.LUT R116, R5, 0xffff, RZ, 0xc0, !PT ;  /* 0x0000ffff05747812 */ /* 0x000fe400078ec0ff */
[----:B------:R-:W-:Y:S01]  /*29d0*/  LEA.HI.X.SX32 R75, R115, UR13, 0x1, P5 ;  /* 0x0000000d734b7c11 */ /* 0x000fe2000a8f0eff */
[----:B--2---:R-:W-:Y:S01]  /*29e0*/  BAR.SYNC.DEFER_BLOCKING 0x0 ;  /* 0x0000000000007b1d */ /* 0x004fe20000010000 */
[C---:B------:R-:W-:Y:S01]  /*29f0*/  IMAD R17, R214.reuse, 0x12, RZ ;  /* 0x00000012d6117824 */ /* 0x040fe200078e02ff */
[----:B------:R-:W-:Y:S01]  /*2a00*/  SHF.R.U32.HI R8, RZ, 0xf, R116 ;  /* 0x0000000fff087819 */ /* 0x000fe20000011674 */
[C---:B------:R-:W-:Y:S02]  /*2a10*/  IMAD.SHL.U32 R100, R214.reuse, 0x2, RZ ;  /* 0x00000002d6647824 */ /* 0x040fe400078e00ff */
[----:B------:R-:W-:Y:S01]  /*2a20*/  IMAD R5, R214, 0x9, RZ ;  /* 0x00000009d6057824 */ /* 0x000fe200078e02ff */
[----:B------:R-:W-:-:S02]  /*2a30*/  LOP3.LUT P5, RZ, R8, 0x1, RZ, 0xc0, !PT ;  /* 0x0000000108ff7812 */ /* 0x000fc400078ac0ff */
[----:B------:R-:W-:Y:S02]  /*2a40*/  IADD3 R10, P6, PT, R17, R117, RZ ;  /* 0x00000075110a7210 */ /* 0x000fe40007fde0ff */
[----:B------:R-:W-:Y:S02]  /*2a50*/  PRMT R118, RZ, 0x7610, R118 ;  /* 0x00007610ff767816 */ /* 0x000fe40000000076 */
[----:B------:R-:W-:Y:S01]  /*2a60*/  PRMT R94, RZ, 0x7610, R94 ;  /* 0x00007610ff5e7816 */ /* 0x000fe2000000005e */
[----:B------:R-:W-:Y:S01]  /*2a70*/  VIADD R15, R4, 0xfffffffe ;  /* 0xfffffffe040f7836 */ /* 0x000fe20000000000 */
[----:B------:R-:W-:Y:S01]  /*2a80*/  SHF.R.U32.HI R8, RZ, 0xe, R116 ;  /* 0x0000000eff087819 */ /* 0x000fe20000011674 */
[----:B------:R-:W-:Y:S01]  /*2a90*/  IMAD R9, R214, 0x11, RZ ;  /* 0x00000011d6097824 */ /* 0x000fe200078e02ff */
[----:B------:R-:W-:Y:S02]  /*2aa0*/  LEA.HI.X.SX32 R11, R5, R75, 0x1, P6 ;  /* 0x0000004b050b7211 */ /* 0x000fe400030f0eff */
[----:B------:R-:W-:-:S02]  /*2ab0*/  PRMT R87, RZ, 0x7610, R87 ;  /* 0x00007610ff577816 */ /* 0x000fc40000000057 */
[----:B------:R-:W-:Y:S02]  /*2ac0*/  PRMT R86, RZ, 0x7610, R86 ;  /* 0x00007610ff567816 */ /* 0x000fe40000000056 */
[----:B------:R-:W-:Y:S02]  /*2ad0*/  PRMT R85, RZ, 0x7610, R85 ;  /* 0x00007610ff557816 */ /* 0x000fe40000000055 */
[----:B------:R-:W-:Y:S01]  /*2ae0*/  PRMT R99, RZ, 0x7610, R99 ;  /* 0x00007610ff637816 */ /* 0x000fe20000000063 */
[----:B------:R-:W5:Y:S01]  /*2af0*/  @!P4 LDG.E.U16 R120, desc[UR22][R74.64] ;  /* 0x000000164a78c981 */ /* 0x000f62000c1e1500 */
[C---:B------:R-:W-:Y:S01]  /*2b00*/  LEA R6, P4, R214.reuse, R117, 0x2 ;  /* 0x00000075d6067211 */ /* 0x040fe200078810ff */
[----:B------:R-:W-:Y:S01]  /*2b10*/  IMAD.SHL.U32 R5, R214, 0x10, RZ ;  /* 0x00000010d6057824 */ /* 0x000fe200078e00ff */
[----:B------:R-:W-:Y:S01]  /*2b20*/  PRMT R84, RZ, 0x7610, R84 ;  /* 0x00007610ff547816 */ /* 0x000fe20000000054 */
[----:B------:R-:W5:Y:S01]  /*2b30*/  @!P3 LDG.E.U16 R94, desc[UR22][R10.64] ;  /* 0x000000160a5eb981 */ /* 0x000f62000c1e1500 */
[----:B0-----:R-:W-:Y:S01]  /*2b40*/  LEA.HI.X.SX32 R7, R100, R75, 0x1, P4 ;  /* 0x0000004b64077211 */ /* 0x001fe200020f0eff */
[----:B------:R-:W-:Y:S01]  /*2b50*/  IMAD.SHL.U32 R101, R214, 0x4, RZ ;  /* 0x00000004d6657824 */ /* 0x000fe200078e00ff */
[----:B------:R-:W-:Y:S01]  /*2b60*/  LOP3.LUT P4, RZ, R8, 0x1, RZ, 0xc0, !PT ;  /* 0x0000000108ff7812 */ /* 0x000fe2000788c0ff */
[----:B------:R-:W-:-:S02]  /*2b70*/  IMAD R8, R214, 0x22, RZ ;  /* 0x00000022d6087824 */ /* 0x000fc400078e02ff */
[C---:B------:R-:W-:Y:S01]  /*2b80*/  IMAD.SHL.U32 R102, R214.reuse, 0x8, RZ ;  /* 0x00000008d6667824 */ /* 0x040fe200078e00ff */
[----:B------:R0:W5:Y:S01]  /*2b90*/  @!P1 LDG.E.U16 R118, desc[UR22][R6.64] ;  /* 0x0000001606769981 */ /* 0x000162000c1e1500 */
[CC--:B------:R-:W-:Y:S01]  /*2ba0*/  LEA R12, P1, R214.reuse, R117.reuse, 0x5 ;  /* 0x00000075d60c7211 */ /* 0x0c0fe200078228ff */
[----:B------:R-:W-:Y:S01]  /*2bb0*/  IMAD R103, R214, 0xa, RZ ;  /* 0x0000000ad6677824 */ /* 0x000fe200078e02ff */
[----:B------:R-:W-:Y:S02]  /*2bc0*/  IADD3 R14, P3, PT, R8, R117, RZ ;  /* 0x00000075080e7210 */ /* 0x000fe40007f7e0ff */
[----:B------:R-:W-:Y:S01]  /*2bd0*/  PRMT R98, RZ, 0x7610, R98 ;  /* 0x00007610ff627816 */ /* 0x000fe20000000062 */
[C---:B------:R-:W-:Y:S01]  /*2be0*/  IMAD R104, R214.reuse, 0x5, RZ ;  /* 0x00000005d6687824 */ /* 0x040fe200078e02ff */
[----:B------:R-:W-:Y:S02]  /*2bf0*/  SHF.R.U32.HI R16, RZ, 0xd, R116 ;  /* 0x0000000dff107819 */ /* 0x000fe40000011674 */
[----:B------:R-:W-:Y:S01]  /*2c00*/  PRMT R93, RZ, 0x7610, R93 ;  /* 0x00007610ff5d7816 */ /* 0x000fe2000000005d */
[----:B0-----:R-:W-:Y:S01]  /*2c10*/  IMAD R7, R214, 0x24, RZ ;  /* 0x00000024d6077824 */ /* 0x001fe200078e02ff */
[----:B------:R-:W-:-:S02]  /*2c20*/  LEA.HI.X.SX32 R13, R5, R75, 0x1, P1 ;  /* 0x0000004b050d7211 */ /* 0x000fc400008f0eff */
[----:B------:R-:W-:Y:S02]  /*2c30*/  PRMT R97, RZ, 0x7610, R97 ;  /* 0x00007610ff617816 */ /* 0x000fe40000000061 */
[----:B------:R-:W-:Y:S01]  /*2c40*/  PRMT R92, RZ, 0x7610, R92 ;  /* 0x00007610ff5c7816 */ /* 0x000fe2000000005c */
[C---:B------:R-:W-:Y:S01]  /*2c50*/  IMAD R6, R214.reuse, 0x26, RZ ;  /* 0x00000026d6067824 */ /* 0x040fe200078e02ff */
[----:B------:R-:W-:Y:S01]  /*2c60*/  ISETP.GE.U32.AND P1, PT, R15, 0x7fffffbf, PT ;  /* 0x7fffffbf0f00780c */ /* 0x000fe20003f26070 */
[----:B------:R0:W5:Y:S01]  /*2c70*/  @P5 LDG.E.U16 R87, desc[UR22][R12.64] ;  /* 0x000000160c575981 */ /* 0x000162000c1e1500 */
[----:B------:R-:W-:Y:S02]  /*2c80*/  LEA.HI.X.SX32 R15, R9, R75, 0x1, P3 ;  /* 0x0000004b090f7211 */ /* 0x000fe400018f0eff */
[----:B------:R-:W-:Y:S02]  /*2c90*/  PRMT R83, RZ, 0x7610, R83 ;  /* 0x00007610ff537816 */ /* 0x000fe40000000053 */
[----:B------:R-:W-:Y:S01]  /*2ca0*/  PRMT R82, RZ, 0x7610, R82 ;  /* 0x00007610ff527816 */ /* 0x000fe20000000052 */
[----:B------:R-:W5:Y:S01]  /*2cb0*/  @P4 LDG.E.U16 R86, desc[UR22][R14.64] ;  /* 0x000000160e564981 */ /* 0x000f62000c1e1500 */
[----:B------:R-:W-:Y:S01]  /*2cc0*/  SHF.R.U32.HI R5, RZ, 0xc, R116 ;  /* 0x0000000cff057819 */ /* 0x000fe20000011674 */
[----:B------:R-:W-:Y:S01]  /*2cd0*/  IMAD R105, R214, 0xb, RZ ;  /* 0x0000000bd6697824 */ /* 0x000fe200078e02ff */
[----:B------:R-:W-:-:S02]  /*2ce0*/  LOP3.LUT P6, RZ, R16, 0x1, RZ, 0xc0, !PT ;  /* 0x0000000110ff7812 */ /* 0x000fc400078cc0ff */
[----:B------:R-:W-:Y:S02]  /*2cf0*/  PRMT R91, RZ, 0x7610, R91 ;  /* 0x00007610ff5b7816 */ /* 0x000fe4000000005b */
[----:B------:R-:W-:Y:S01]  /*2d00*/  PRMT R81, RZ, 0x7610, R81 ;  /* 0x00007610ff517816 */ /* 0x000fe20000000051 */
[C---:B------:R-:W-:Y:S01]  /*2d10*/  IMAD R106, R214.reuse, 0x6, RZ ;  /* 0x00000006d66a7824 */ /* 0x040fe200078e02ff */
[-C--:B------:R-:W-:Y:S01]  /*2d20*/  IADD3 R16, P5, PT, R7, R117.reuse, RZ ;  /* 0x0000007507107210 */ /* 0x080fe20007fbe0ff */
[C---:B------:R-:W-:Y:S01]  /*2d30*/  IMAD R107, R214.reuse, 0x3, RZ ;  /* 0x00000003d66b7824 */ /* 0x040fe200078e02ff */
[----:B------:R-:W-:Y:S01]  /*2d40*/  LOP3.LUT P3, RZ, R5, 0x1, RZ, 0xc0, !PT ;  /* 0x0000000105ff7812 */ /* 0x000fe2000786c0ff */
[----:B------:R-:W-:Y:S01]  /*2d50*/  IMAD R5, R214, 0x13, RZ ;  /* 0x00000013d6057824 */ /* 0x000fe200078e02ff */
[----:B------:R-:W-:Y:S01]  /*2d60*/  IADD3 R18, P4, PT, R6, R117, RZ ;  /* 0x0000007506127210 */ /* 0x000fe20007f9e0ff */
[----:B------:R-:W-:Y:S01]  /*2d70*/  IMAD R108, R214, 0xc, RZ ;  /* 0x0000000cd66c7824 */ /* 0x000fe200078e02ff */
[----:B------:R-:W-:Y:S01]  /*2d80*/  LEA.HI.X.SX32 R17, R17, R75, 0x1, P5 ;  /* 0x0000004b11117211 */ /* 0x000fe200028f0eff */
[----:B------:R-:W-:Y:S01]  /*2d90*/  VIADD R9, R4, 0xfffffffb ;  /* 0xfffffffb04097836 */ /* 0x000fe20000000000 */
[----:B------:R-:W-:-:S02]  /*2da0*/  IADD3 R10, P5, PT, R100, R117, RZ ;  /* 0x00000075640a7210 */ /* 0x000fc40007fbe0ff */
[----:B------:R-:W-:Y:S01]  /*2db0*/  PRMT R80, RZ, 0x7610, R80 ;  /* 0x00007610ff507816 */ /* 0x000fe20000000050 */
[----:B------:R2:W5:Y:S01]  /*2dc0*/  @P6 LDG.E.U16 R85, desc[UR22][R16.64] ;  /* 0x0000001610556981 */ /* 0x000562000c1e1500 */
[-C--:B------:R-:W-:Y:S01]  /*2dd0*/  LEA.HI.X.SX32 R19, R5, R75.reuse, 0x1, P4 ;  /* 0x0000004b05137211 */ /* 0x080fe200020f0eff */
[----:B------:R-:W-:Y:S01]  /*2de0*/  VIADD R5, R4, 0xfffffff7 ;  /* 0xfffffff704057836 */ /* 0x000fe20000000000 */
[C---:B------:R-:W-:Y:S02]  /*2df0*/  LEA.HI.X.SX32 R11, R214.reuse, R75, 0x1, P5 ;  /* 0x0000004bd60b7211 */ /* 0x040fe400028f0eff */
[----:B------:R-:W-:Y:S01]  /*2e00*/  PRMT R96, RZ, 0x7610, R96 ;  /* 0x00007610ff607816 */ /* 0x000fe20000000060 */
[----:B------:R3:W5:Y:S01]  /*2e10*/  @P3 LDG.E.U16 R84, desc[UR22][R18.64] ;  /* 0x0000001612543981 */ /* 0x000762000c1e1500 */
[----:B------:R-:W-:Y:S01]  /*2e20*/  ISETP.GE.U32.AND P4, PT, R9, 0x7fffffbc, PT ;  /* 0x7fffffbc0900780c */ /* 0x000fe20003f86070 */
[----:B------:R-:W-:Y:S01]  /*2e30*/  IMAD R33, R214, 0x30, RZ ;  /* 0x00000030d6217824 */ /* 0x000fe200078e02ff */
[----:B------:R-:W-:Y:S01]  /*2e40*/  ISETP.GE.U32.AND P6, PT, R5, 0x7fffffb8, PT ;  /* 0x7fffffb80500780c */ /* 0x000fe20003fc6070 */
[----:B------:R-:W-:Y:S01]  /*2e50*/  VIADD R5, R4, 0xfffffffa ;  /* 0xfffffffa04057836 */ /* 0x000fe20000000000 */
[----:B------:R-:W5:Y:S01]  /*2e60*/  @!P1 LDG.E.U16 R99, desc[UR22][R10.64] ;  /* 0x000000160a639981 */ /* 0x000f62000c1e1500 */
[-C--:B0-----:R-:W-:Y:S01]  /*2e70*/  LEA R12, P1, R214, R117.reuse, 0x3 ;  /* 0x00000075d60c7211 */ /* 0x081fe200078218ff */
[----:B------:R-:W-:Y:S01]  /*2e80*/  VIADD R9, R4, 0xfffffff5 ;  /* 0xfffffff504097836 */ /* 0x000fe20000000000 */
[----:B--2---:R-:W-:-:S02]  /*2e90*/  LEA R16, P5, R214, R117, 0x4 ;  /* 0x00000075d6107211 */ /* 0x004fc400078a20ff */
[----:B------:R-:W-:Y:S01]  /*2ea0*/  PRMT R90, RZ, 0x7610, R90 ;  /* 0x00007610ff5a7816 */ /* 0x000fe2000000005a */
[C---:B------:R-:W-:Y:S01]  /*2eb0*/  IMAD R37, R214.reuse, 0x32, RZ ;  /* 0x00000032d6257824 */ /* 0x040fe200078e02ff */
[----:B------:R-:W-:Y:S01]  /*2ec0*/  ISETP.GE.U32.AND P3, PT, R5, 0x7fffffbb, PT ;  /* 0x7fffffbb0500780c */ /* 0x000fe20003f66070 */
[----:B------:R-:W-:Y:S01]  /*2ed0*/  IMAD R74, R214, 0x14, RZ ;  /* 0x00000014d64a7824 */ /* 0x000fe200078e02ff */
[-C--:B------:R-:W-:Y:S01]  /*2ee0*/  LEA.HI.X.SX32 R13, R101, R75.reuse, 0x1, P1 ;  /* 0x0000004b650d7211 */ /* 0x080fe200008f0eff */
[----:B------:R-:W-:Y:S01]  /*2ef0*/  VIADD R22, R4, 0xfffffff2 ;  /* 0xfffffff204167836 */ /* 0x000fe20000000000 */
[----:B------:R-:W-:Y:S02]  /*2f00*/  LEA.HI.X.SX32 R17, R102, R75, 0x1, P5 ;  /* 0x0000004b66117211 */ /* 0x000fe400028f0eff */
[----:B------:R-:W-:Y:S01]  /*2f10*/  PRMT R79, RZ, 0x7610, R79 ;  /* 0x00007610ff4f7816 */ /* 0x000fe2000000004f */
[----:B------:R-:W5:Y:S01]  /*2f20*/  @!P4 LDG.E.U16 R98, desc[UR22][R12.64] ;  /* 0x000000160c62c981 */ /* 0x000f62000c1e1500 */
[----:B------:R-:W-:-:S02]  /*2f30*/  ISETP.GE.U32.AND P5, PT, R9, 0x7fffffb6, PT ;  /* 0x7fffffb60900780c */ /* 0x000fc40003fa6070 */
[----:B------:R-:W-:Y:S01]  /*2f40*/  PRMT R78, RZ, 0x7610, R78 ;  /* 0x00007610ff4e7816 */ /* 0x000fe2000000004e */
[----:B------:R0:W5:Y:S01]  /*2f50*/  @!P6 LDG.E.U16 R93, desc[UR22][R16.64] ;  /* 0x00000016105de981 */ /* 0x000162000c1e1500 */
[-C--:B------:R-:W-:Y:S01]  /*2f60*/  IADD3 R14, P1, PT, R103, R117.reuse, RZ ;  /* 0x00000075670e7210 */ /* 0x080fe20007f3e0ff */
[C---:B------:R-:W-:Y:S01]  /*2f70*/  IMAD R41, R214.reuse, 0x34, RZ ;  /* 0x00000034d6297824 */ /* 0x040fe200078e02ff */
[--C-:B------:R-:W-:Y:S01]  /*2f80*/  SHF.R.U32.HI R9, RZ, 0xb, R116.reuse ;  /* 0x0000000bff097819 */ /* 0x100fe20000011674 */
[----:B------:R-:W-:Y:S01]  /*2f90*/  IMAD R109, R214, 0xd, RZ ;  /* 0x0000000dd66d7824 */ /* 0x000fe200078e02ff */
[----:B---3--:R-:W-:Y:S02]  /*2fa0*/  IADD3 R18, P4, PT, R74, R117, RZ ;  /* 0x000000754a127210 */ /* 0x008fe40007f9e0ff */
[----:B------:R-:W-:Y:S01]  /*2fb0*/  PRMT R89, RZ, 0x7610, R89 ;  /* 0x00007610ff597816 */ /* 0x000fe20000000059 */
[----:B------:R-:W-:Y:S01]  /*2fc0*/  IMAD R45, R214, 0x36, RZ ;  /* 0x00000036d62d7824 */ /* 0x000fe200078e02ff */
[----:B------:R-:W-:Y:S01]  /*2fd0*/  LEA.HI.X.SX32 R15, R104, R75, 0x1, P1 ;  /* 0x0000004b680f7211 */ /* 0x000fe200008f0eff */
[----:B0-----:R-:W-:Y:S01]  /*2fe0*/  IMAD R17, R214, 0x28, RZ ;  /* 0x00000028d6117824 */ /* 0x001fe200078e02ff */
[----:B------:R-:W-:-:S02]  /*2ff0*/  SHF.R.U32.HI R5, RZ, 0xa, R116 ;  /* 0x0000000aff057819 */ /* 0x000fc40000011674 */
[----:B------:R-:W-:Y:S01]  /*3000*/  PRMT R77, RZ, 0x7610, R77 ;  /* 0x00007610ff4d7816 */ /* 0x000fe2000000004d */
[C---:B------:R-:W-:Y:S01]  /*3010*/  IMAD R10, R214.reuse, 0x2a, RZ ;  /* 0x0000002ad60a7824 */ /* 0x040fe200078e02ff */
[----:B------:R-:W-:Y:S01]  /*3020*/  LOP3.LUT P1, RZ, R9, 0x1, RZ, 0xc0, !PT ;  /* 0x0000000109ff7812 */ /* 0x000fe2000782c0ff */
[----:B------:R0:W5:Y:S01]  /*3030*/  @!P3 LDG.E.U16 R97, desc[UR22][R14.64] ;  /* 0x000000160e61b981 */ /* 0x000162000c1e1500 */
[----:B------:R-:W-:Y:S01]  /*3040*/  LEA.HI.X.SX32 R19, R103, R75, 0x1, P4 ;  /* 0x0000004b67137211 */ /* 0x000fe200020f0eff */
[C---:B------:R-:W-:Y:S01]  /*3050*/  IMAD R110, R214.reuse, 0xe, RZ ;  /* 0x0000000ed66e7824 */ /* 0x040fe200078e02ff */
[----:B------:R-:W-:Y:S01]  /*3060*/  LOP3.LUT P4, RZ, R5, 0x1, RZ, 0xc0, !PT ;  /* 0x0000000105ff7812 */ /* 0x000fe2000788c0ff */
[----:B------:R-:W-:Y:S01]  /*3070*/  IMAD R111, R214, 0x7, RZ ;  /* 0x00000007d66f7824 */ /* 0x000fe200078e02ff */
[-C--:B------:R-:W-:Y:S01]  /*3080*/  IADD3 R12, P3, PT, R17, R117.reuse, RZ ;  /* 0x00000075110c7210 */ /* 0x080fe20007f7e0ff */
[----:B------:R2:W5:Y:S01]  /*3090*/  @!P5 LDG.E.U16 R92, desc[UR22][R18.64] ;  /* 0x00000016125cd981 */ /* 0x000562000c1e1500 */
[----:B------:R-:W-:Y:S01]  /*30a0*/  VIADD R11, R4, 0xfffffff4 ;  /* 0xfffffff4040b7836 */ /* 0x000fe20000000000 */
[----:B------:R-:W-:Y:S01]  /*30b0*/  IADD3 R20, P5, PT, R10, R117, RZ ;  /* 0x000000750a147210 */ /* 0x000fe20007fbe0ff */
[----:B------:R-:W-:Y:S01]  /*30c0*/  IMAD R5, R214, 0x15, RZ ;  /* 0x00000015d6057824 */ /* 0x000fe200078e02ff */
[----:B------:R-:W-:Y:S01]  /*30d0*/  LEA.HI.X.SX32 R13, R74, R75, 0x1, P3 ;  /* 0x0000004b4a0d7211 */ /* 0x000fe200018f0eff */
[----:B------:R-:W-:Y:S01]  /*30e0*/  IMAD R74, R214, 0x16, RZ ;  /* 0x00000016d64a7824 */ /* 0x000fe200078e02ff */
[----:B------:R-:W-:-:S02]  /*30f0*/  SHF.R.U32.HI R9, RZ, 0x9, R116 ;  /* 0x00000009ff097819 */ /* 0x000fc40000011674 */
[----:B------:R-:W-:Y:S01]  /*3100*/  PRMT R76, RZ, 0x7610, R76 ;  /* 0x00007610ff4c7816 */ /* 0x000fe2000000004c */
[----:B------:R-:W5:Y:S01]  /*3110*/  @P1 LDG.E.U16 R83, desc[UR22][R12.64] ;  /* 0x000000160c531981 */ /* 0x000f62000c1e1500 */
[----:B------:R-:W-:Y:S01]  /*3120*/  ISETP.GE.U32.AND P3, PT, R11, 0x7fffffb5, PT ;  /* 0x7fffffb50b00780c */ /* 0x000fe20003f66070 */
[----:B------:R-:W-:Y:S01]  /*3130*/  IMAD R11, R214, 0x2c, RZ ;  /* 0x0000002cd60b7824 */ /* 0x000fe200078e02ff */
[----:B------:R-:W-:Y:S02]  /*3140*/  LEA.HI.X.SX32 R21, R5, R75, 0x1, P5 ;  /* 0x0000004b05157211 */ /* 0x000fe400028f0eff */
[----:B------:R-:W-:Y:S01]  /*3150*/  PRMT R95, RZ, 0x7610, R95 ;  /* 0x00007610ff5f7816 */ /* 0x000fe2000000005f */
[C---:B------:R-:W-:Y:S01]  /*3160*/  VIADD R26, R4.reuse, 0xffffffc3 ;  /* 0xffffffc3041a7836 */ /* 0x040fe20000000000 */
[----:B------:R-:W-:Y:S01]  /*3170*/  LOP3.LUT P5, RZ, R9, 0x1, RZ, 0xc0, !PT ;  /* 0x0000000109ff7812 */ /* 0x000fe200078ac0ff */
[----:B------:R-:W-:Y:S01]  /*3180*/  VIADD R9, R4, 0xfffffffc ;  /* 0xfffffffc04097836 */ /* 0x000fe20000000000 */
[-C--:B0-----:R-:W-:Y:S01]  /*3190*/  IADD3 R14, P1, PT, R74, R117.reuse, RZ ;  /* 0x000000754a0e7210 */ /* 0x081fe20007f3e0ff */
[----:B------:R0:W5:Y:S01]  /*31a0*/  @P4 LDG.E.U16 R82, desc[UR22][R20.64] ;  /* 0x0000001614524981 */ /* 0x000162000c1e1500 */
[----:B--2---:R-:W-:Y:S01]  /*31b0*/  IADD3 R18, P4, PT, R11, R117, RZ ;  /* 0x000000750b127210 */ /* 0x004fe20007f9e0ff */
[C---:B------:R-:W-:Y:S01]  /*31c0*/  VIADD R23, R4.reuse, 0xffffffc7 ;  /* 0xffffffc704177836 */ /* 0x040fe20000000000 */
[-C--:B------:R-:W-:Y:S01]  /*31d0*/  LEA.HI.X.SX32 R15, R105, R75.reuse, 0x1, P1 ;  /* 0x0000004b690f7211 */ /* 0x080fe200008f0eff */
[C---:B------:R-:W-:Y:S01]  /*31e0*/  VIADD R24, R4.reuse, 0xffffffdc ;  /* 0xffffffdc04187836 */ /* 0x040fe20000000000 */
[--C-:B------:R-:W-:Y:S01]  /*31f0*/  SHF.R.U32.HI R5, RZ, 0x8, R116.reuse ;  /* 0x00000008ff057819 */ /* 0x100fe20000011674 */
[----:B------:R-:W-:Y:S01]  /*3200*/  VIADD R28, R4, 0xffffffde ;  /* 0xffffffde041c7836 */ /* 0x000fe20000000000 */
[----:B------:R-:W-:Y:S01]  /*3210*/  ISETP.GE.U32.AND P1, PT, R9, 0x7fffffbd, PT ;  /* 0x7fffffbd0900780c */ /* 0x000fe20003f26070 */
[----:B------:R-:W-:Y:S01]  /*3220*/  IMAD R9, R214, 0x2e, RZ ;  /* 0x0000002ed6097824 */ /* 0x000fe200078e02ff */
[----:B------:R-:W-:Y:S01]  /*3230*/  LEA.HI.X.SX32 R19, R74, R75, 0x1, P4 ;  /* 0x0000004b4a137211 */ /* 0x000fe200020f0eff */
[----:B------:R-:W5:Y:S01]  /*3240*/  @!P3 LDG.E.U16 R91, desc[UR22][R14.64] ;  /* 0x000000160e5bb981 */ /* 0x000f62000c1e1500 */
[----:B------:R-:W-:Y:S01]  /*3250*/  LOP3.LUT P4, RZ, R5, 0x1, RZ, 0xc0, !PT ;  /* 0x0000000105ff7812 */ /* 0x000fe2000788c0ff */
[----:B------:R-:W-:Y:S01]  /*3260*/  IMAD R5, R214, 0x17, RZ ;  /* 0x00000017d6057824 */ /* 0x000fe200078e02ff */
[-C--:B0-----:R-:W-:Y:S01]  /*3270*/  IADD3 R20, P3, PT, R9, R117.reuse, RZ ;  /* 0x0000007509147210 */ /* 0x081fe20007f7e0ff */
[----:B------:R-:W-:Y:S01]  /*3280*/  VIADD R13, R4, 0xfffffff9 ;  /* 0xfffffff9040d7836 */ /* 0x000fe20000000000 */
[----:B------:R0:W5:Y:S01]  /*3290*/  @P5 LDG.E.U16 R81, desc[UR22][R18.64] ;  /* 0x0000001612515981 */ /* 0x000162000c1e1500 */
[----:B------:R-:W-:Y:S01]  /*32a0*/  IADD3 R12, P5, PT, R106, R117, RZ ;  /* 0x000000756a0c7210 */ /* 0x000fe20007fbe0ff */
[C---:B------:R-:W-:Y:S01]  /*32b0*/  VIADD R16, R4.reuse, 0xfffffff3 ;  /* 0xfffffff304107836 */ /* 0x040fe20000000000 */
[-C--:B------:R-:W-:Y:S01]  /*32c0*/  LEA.HI.X.SX32 R21, R5, R75.reuse, 0x1, P3 ;  /* 0x0000004b05157211 */ /* 0x080fe200018f0eff */
[C---:B------:R-:W-:Y:S01]  /*32d0*/  VIADD R32, R4.reuse, 0xffffffda ;  /* 0xffffffda04207836 */ /* 0x040fe20000000000 */
[----:B------:R-:W-:Y:S01]  /*32e0*/  ISETP.GE.U32.AND P3, PT, R13, 0x7fffffba, PT ;  /* 0x7fffffba0d00780c */ /* 0x000fe20003f66070 */
[C---:B------:R-:W-:Y:S01]  /*32f0*/  VIADD R36, R4.reuse, 0xffffffd6 ;  /* 0xffffffd604247836 */ /* 0x040fe20000000000 */
[----:B------:R-:W-:Y:S01]  /*3300*/  PRMT R5, RZ, 0x7610, R5 ;  /* 0x00007610ff057816 */ /* 0x000fe20000000005 */
[----:B------:R-:W-:Y:S01]  /*3310*/  VIADD R40, R4, 0xffffffd2 ;  /* 0xffffffd204287836 */ /* 0x000fe20000000000 */
[----:B------:R-:W-:Y:S01]  /*3320*/  LEA.HI.X.SX32 R13, R107, R75, 0x1, P5 ;  /* 0x0000004b6b0d7211 */ /* 0x000fe200028f0eff */
[----:B------:R-:W-:Y:S01]  /*3330*/  IMAD R74, R214, 0x18, RZ ;  /* 0x00000018d64a7824 */ /* 0x000fe200078e02ff */
[----:B------:R-:W-:Y:S01]  /*3340*/  ISETP.GE.U32.AND P5, PT, R16, 0x7fffffb4, PT ;  /* 0x7fffffb41000780c */ /* 0x000fe20003fa6070 */
[----:B------:R2:W5:Y:S01]  /*3350*/  @P4 LDG.E.U16 R80, desc[UR22][R20.64] ;  /* 0x0000001614504981 */ /* 0x000562000c1e1500 */
[----:B0-----:R-:W-:Y:S01]  /*3360*/  SHF.R.U32.HI R19, RZ, 0x7, R116 ;  /* 0x00000007ff137819 */ /* 0x001fe20000011674 */
[----:B------:R-:W-:-:S02]  /*3370*/  VIADD R112, R4, 0xffffffc0 ;  /* 0xffffffc004707836 */ /* 0x000fc40000000000 */
[----:B------:R-:W-:Y:S01]  /*3380*/  IMAD R52, R214, 0x38, RZ ;  /* 0x00000038d6347824 */ /* 0x000fe200078e02ff */
[----:B------:R0:W5:Y:S01]  /*3390*/  @!P1 LDG.E.U16 R5, desc[UR22][R12.64] ;  /* 0x000000160c059981 */ /* 0x000162000c1e1500 */
[-C--:B------:R-:W-:Y:S02]  /*33a0*/  IADD3 R14, P1, PT, R108, R117.reuse, RZ ;  /* 0x000000756c0e7210 */ /* 0x080fe40007f3e0ff */
[----:B------:R-:W-:Y:S01]  /*33b0*/  PRMT R88, RZ, 0x7610, R88 ;  /* 0x00007610ff587816 */ /* 0x000fe20000000058 */
[----:B------:R-:W-:Y:S01]  /*33c0*/  IMAD R53, R214, 0x3a, RZ ;  /* 0x0000003ad6357824 */ /* 0x000fe200078e02ff */
[----:B------:R-:W-:Y:S01]  /*33d0*/  IADD3 R18, P4, PT, R74, R117, RZ ;  /* 0x000000754a127210 */ /* 0x000fe20007f9e0ff */
[C---:B------:R-:W-:Y:S01]  /*33e0*/  IMAD R56, R214.reuse, 0x3e, RZ ;  /* 0x0000003ed6387824 */ /* 0x040fe200078e02ff */
[--C-:B------:R-:W-:Y:S01]  /*33f0*/  SHF.R.U32.HI R16, RZ, 0x6, R116.reuse ;  /* 0x00000006ff107819 */ /* 0x100fe20000011674 */
[----:B------:R-:W-:Y:S01]  /*3400*/  IMAD R68, R214, 0x42, RZ ;  /* 0x00000042d6447824 */ /* 0x000fe200078e02ff */
[-C--:B------:R-:W-:Y:S01]  /*3410*/  LEA.HI.X.SX32 R15, R106, R75.reuse, 0x1, P1 ;  /* 0x0000004b6a0f7211 */ /* 0x080fe200008f0eff */
[C---:B------:R-:W-:Y:S01]  /*3420*/  IMAD R62, R214.reuse, 0x44, RZ ;  /* 0x00000044d63e7824 */ /* 0x040fe200078e02ff */
[----:B------:R-:W-:Y:S01]  /*3430*/  LOP3.LUT P1, RZ, R19, 0x1, RZ, 0xc0, !PT ;  /* 0x0000000113ff7812 */ /* 0x000fe2000782c0ff */
[----:B------:R-:W-:Y:S01]  /*3440*/  IMAD R64, R214, 0x46, RZ ;  /* 0x00000046d6407824 */ /* 0x000fe200078e02ff */
[----:B------:R-:W-:Y:S01]  /*3450*/  LEA.HI.X.SX32 R19, R108, R75, 0x1, P4 ;  /* 0x0000004b6c137211 */ /* 0x000fe200020f0eff */
[----:B------:R-:W5:Y:S01]  /*3460*/  @!P3 LDG.E.U16 R96, desc[UR22][R14.64] ;  /* 0x000000160e60b981 */ /* 0x000f62000c1e1500 */
[----:B------:R-:W-:Y:S01]  /*3470*/  LOP3.LUT P4, RZ, R16, 0x1, RZ, 0xc0, !PT ;  /* 0x0000000110ff7812 */ /* 0x000fe2000788c0ff */
[C---:B--2---:R-:W-:Y:S01]  /*3480*/  IMAD R21, R214.reuse, 0x19, RZ ;  /* 0x00000019d6157824 */ /* 0x044fe200078e02ff */
[-C--:B0-----:R-:W-:Y:S01]  /*3490*/  IADD3 R12, P3, PT, R33, R117.reuse, RZ ;  /* 0x00000075210c7210 */ /* 0x081fe20007f7e0ff */
[----:B------:R0:W5:Y:S01]  /*34a0*/  @!P5 LDG.E.U16 R90, desc[UR22][R18.64] ;  /* 0x00000016125ad981 */ /* 0x000162000c1e1500 */
[----:B------:R-:W-:Y:S01]  /*34b0*/  IADD3 R20, P5, PT, R37, R117, RZ ;  /* 0x0000007525147210 */ /* 0x000fe20007fbe0ff */
[C---:B------:R-:W-:Y:S01]  /*34c0*/  IMAD R58, R214.reuse, 0x48, RZ ;  /* 0x00000048d63a7824 */ /* 0x040fe200078e02ff */
[--C-:B------:R-:W-:Y:S01]  /*34d0*/  SHF.R.U32.HI R16, RZ, 0x5, R116.reuse ;  /* 0x00000005ff107819 */ /* 0x100fe20000011674 */
[----:B------:R-:W-:Y:S01]  /*34e0*/  IMAD R60, R214, 0x4a, RZ ;  /* 0x0000004ad63c7824 */ /* 0x000fe200078e02ff */
[-C--:B------:R-:W-:Y:S01]  /*34f0*/  LEA.HI.X.SX32 R13, R74, R75.reuse, 0x1, P3 ;  /* 0x0000004b4a0d7211 */ /* 0x080fe200018f0eff */
[C---:B------:R-:W-:Y:S01]  /*3500*/  IMAD R74, R214.reuse, 0x1a, RZ ;  /* 0x0000001ad64a7824 */ /* 0x040fe200078e02ff */
[----:B------:R-:W-:Y:S01]  /*3510*/  LEA.HI.X.SX32 R21, R21, R75, 0x1, P5 ;  /* 0x0000004b15157211 */ /* 0x000fe200028f0eff */
[----:B------:R-:W-:Y:S01]  /*3520*/  IMAD R44, R214, 0x6c, RZ ;  /* 0x0000006cd62c7824 */ /* 0x000fe200078e02ff */
[----:B------:R-:W-:Y:S01]  /*3530*/  ISETP.GE.U32.AND P3, PT, R22, 0x7fffffb3, PT ;  /* 0x7fffffb31600780c */ /* 0x000fe20003f66070 */
[----:B------:R2:W5:Y:S01]  /*3540*/  @P1 LDG.E.U16 R79, desc[UR22][R12.64] ;  /* 0x000000160c4f1981 */ /* 0x000562000c1e1500 */
[----:B------:R-:W-:Y:S01]  /*3550*/  LOP3.LUT P5, RZ, R16, 0x1, RZ, 0xc0, !PT ;  /* 0x0000000110ff7812 */ /* 0x000fe200078ac0ff */
[----:B0-----:R-:W-:Y:S01]  /*3560*/  VIADD R19, R4, 0xfffffff8 ;  /* 0xfffffff804137836 */ /* 0x001fe20000000000 */
[-C--:B------:R-:W-:Y:S01]  /*3570*/  IADD3 R14, P1, PT, R74, R117.reuse, RZ ;  /* 0x000000754a0e7210 */ /* 0x080fe20007f3e0ff */
[----:B------:R0:W5:Y:S01]  /*3580*/  @P4 LDG.E.U16 R78, desc[UR22][R20.64] ;  /* 0x00000016144e4981 */ /* 0x000162000c1e1500 */
[----:B------:R-:W-:Y:S01]  /*3590*/  IADD3 R18, P4, PT, R41, R117, RZ ;  /* 0x0000007529127210 */ /* 0x000fe20007f9e0ff */
[C---:B------:R-:W-:Y:S01]  /*35a0*/  IMAD R46, R214.reuse, 0x6e, RZ ;  /* 0x0000006ed62e7824 */ /* 0x040fe200078e02ff */
[----:B------:R-:W-:Y:S01]  /*35b0*/  SHF.R.U32.HI R16, RZ, 0x4, R116 ;  /* 0x00000004ff107819 */ /* 0x000fe20000011674 */
[C---:B------:R-:W-:Y:S01]  /*35c0*/  IMAD R48, R214.reuse, 0x70, RZ ;  /* 0x00000070d6307824 */ /* 0x040fe200078e02ff */
[-C--:B------:R-:W-:Y:S01]  /*35d0*/  LEA.HI.X.SX32 R15, R109, R75.reuse, 0x1, P1 ;  /* 0x0000004b6d0f7211 */ /* 0x080fe200008f0eff */
[C---:B------:R-:W-:Y:S01]  /*35e0*/  IMAD R50, R214.reuse, 0x72, RZ ;  /* 0x00000072d6327824 */ /* 0x040fe200078e02ff */
[----:B------:R-:W-:Y:S01]  /*35f0*/  ISETP.GE.U32.AND P1, PT, R19, 0x7fffffb9, PT ;  /* 0x7fffffb91300780c */ /* 0x000fe20003f26070 */
[----:B------:R-:W-:Y:S01]  /*3600*/  IMAD R54, R214, 0x76, RZ ;  /* 0x00000076d6367824 */ /* 0x000fe200078e02ff */
[----:B------:R-:W-:Y:S01]  /*3610*/  LEA.HI.X.SX32 R19, R74, R75, 0x1, P4 ;  /* 0x0000004b4a137211 */ /* 0x000fe200020f0eff */
[----:B------:R3:W5:Y:S01]  /*3620*/  @!P3 LDG.E.U16 R89, desc[UR22][R14.64] ;  /* 0x000000160e59b981 */ /* 0x000762000c1e1500 */
[----:B------:R-:W-:Y:S01]  /*3630*/  LOP3.LUT P4, RZ, R16, 0x1, RZ, 0xc0, !PT ;  /* 0x0000000110ff7812 */ /* 0x000fe2000788c0ff */
[----:B--2---:R-:W-:Y:S01]  /*3640*/  IMAD R13, R214, 0x1b, RZ ;  /* 0x0000001bd60d7824 */ /* 0x004fe200078e02ff */
[-C--:B0-----:R-:W-:Y:S01]  /*3650*/  IADD3 R20, P3, PT, R45, R117.reuse, RZ ;  /* 0x000000752d147210 */ /* 0x081fe20007f7e0ff */
[----:B------:R0:W5:Y:S01]  /*3660*/  @P5 LDG.E.U16 R77, desc[UR22][R18.64] ;  /* 0x00000016124d5981 */ /* 0x000162000c1e1500 */
[----:B------:R-:W-:Y:S01]  /*3670*/  IADD3 R12, P5, PT, R110, R117, RZ ;  /* 0x000000756e0c7210 */ /* 0x000fe20007fbe0ff */
[----:B------:R-:W-:Y:S01]  /*3680*/  IMAD R55, R214, 0x3b, RZ ;  /* 0x0000003bd6377824 */ /* 0x000fe200078e02ff */
[-C--:B------:R-:W-:Y:S01]  /*3690*/  LEA.HI.X.SX32 R21, R13, R75.reuse, 0x1, P3 ;  /* 0x0000004b0d157211 */ /* 0x080fe200018f0eff */
[C---:B------:R-:W-:Y:S01]  /*36a0*/  VIADD R16, R4.reuse, 0xffffffcc ;  /* 0xffffffcc04107836 */ /* 0x040fe20000000000 */
[----:B------:R-:W-:Y:S01]  /*36b0*/  LEA.HI.X.SX32 R13, R111, R75, 0x1, P5 ;  /* 0x0000004b6f0d7211 */ /* 0x000fe200028f0eff */
[----:B---3--:R-:W-:-:S02]  /*36c0*/  VIADD R14, R4, 0xffffffcd ;  /* 0xffffffcd040e7836 */ /* 0x008fc40000000000 */
[C---:B------:R-:W-:Y:S02]  /*36d0*/  IMAD R156, R214.reuse, 0x7e, RZ ;  /* 0x0000007ed69c7824 */ /* 0x040fe400078e02ff */
[----:B------:R-:W-:Y:S01]  /*36e0*/  IMAD R122, R214, 0x78, RZ ;  /* 0x00000078d67a7824 */ /* 0x000fe200078e02ff */
[----:B------:R2:W5:Y:S01]  /*36f0*/  @P4 LDG.E.U16 R76, desc[UR22][R20.64] ;  /* 0x00000016144c4981 */ /* 0x000562000c1e1500 */
[----:B------:R-:W-:Y:S01]  /*3700*/  VIADD R15, R4, 0xffffffce ;  /* 0xffffffce040f7836 */ /* 0x000fe20000000000 */
[----:B------:R-:W-:Y:S01]  /*3710*/  ISETP.GE.U32.AND P4, PT, R14, 0x7fffff8e, PT ;  /* 0x7fffff8e0e00780c */ /* 0x000fe20003f86070 */
[----:B------:R-:W-:Y:S01]  /*3720*/  VIADD R14, R4, 0xffffffcf ;  /* 0xffffffcf040e7836 */ /* 0x000fe20000000000 */
[----:B------:R3:W5:Y:S01]  /*3730*/  @!P1 LDG.E.U16 R95, desc[UR22][R12.64] ;  /* 0x000000160c5f9981 */ /* 0x000762000c1e1500 */
[----:B------:R-:W-:Y:S01]  /*3740*/  ISETP.GE.U32.AND P5, PT, R16, 0x7fffff8d, PT ;  /* 0x7fffff8d1000780c */ /* 0x000fe20003fa6070 */
[----:B------:R-:W-:Y:S01]  /*3750*/  IMAD R158, R214, 0x1e, RZ ;  /* 0x0000001ed69e7824 */ /* 0x000fe200078e02ff */
[----:B------:R-:W-:Y:S01]  /*3760*/  ISETP.GE.U32.AND P1, PT, R15, 0x7fffff8f, PT ;  /* 0x7fffff8f0f00780c */ /* 0x000fe20003f26070 */
[----:B------:R-:W-:Y:S01]  /*3770*/  VIADD R15, R4, 0xffffffc8 ;  /* 0xffffffc8040f7836 */ /* 0x000fe20000000000 */
[----:B0-----:R-:W-:Y:S01]  /*3780*/  SEL R18, RZ, 0x1, P5 ;  /* 0x00000001ff127807 */ /* 0x001fe20002800000 */
[----:B-1----:R-:W0:Y:S01]  /*3790*/  LDCU UR4, c[0x0][0x3b0] ;  /* 0x00007600ff0477ac */ /* 0x002e220008000800 */
[----:B------:R-:W-:Y:S01]  /*37a0*/  ISETP.GE.U32.AND P5, PT, R14, 0x7fffff90, PT ;  /* 0x7fffff900e00780c */ /* 0x000fe20003fa6070 */
[----:B------:R-:W-:Y:S01]  /*37b0*/  VIADD R14, R4, 0xffffffc9 ;  /* 0xffffffc9040e7836 */ /* 0x000fe20000000000 */
[----:B------:R-:W-:-:S02]  /*37c0*/  SEL R19, RZ, 0x1fffe, P4 ;  /* 0x0001fffeff137807 */ /* 0x000fc40002000000 */
[----:B------:R-:W-:Y:S01]  /*37d0*/  ISETP.GE.U32.AND P4, PT, R15, 0x7fffff89, PT ;  /* 0x7fffff890f00780c */ /* 0x000fe20003f86070 */
[C---:B------:R-:W-:Y:S01]  /*37e0*/  VIADD R15, R4.reuse, 0xffffffca ;  /* 0xffffffca040f7836 */ /* 0x040fe20000000000 */
[----:B------:R-:W-:Y:S01]  /*37f0*/  SEL R16, RZ, 0x4, P1 ;  /* 0x00000004ff107807 */ /* 0x000fe20000800000 */
[----:B--2---:R-:W-:Y:S01]  /*3800*/  VIADD R20, R4, 0xffffffcb ;  /* 0xffffffcb04147836 */ /* 0x004fe20000000000 */
[----:B------:R-:W-:Y:S01]  /*3810*/  ISETP.GE.U32.AND P1, PT, R14, 0x7fffff8a, PT ;  /* 0x7fffff8a0e00780c */ /* 0x000fe20003f26070 */
[C---:B---3--:R-:W-:Y:S01]  /*3820*/  VIADD R12, R4.reuse, 0xffffffc4 ;  /* 0xffffffc4040c7836 */ /* 0x048fe20000000000 */
[----:B------:R-:W-:Y:S02]  /*3830*/  SEL R13, RZ, 0x7fff8, P5 ;  /* 0x0007fff8ff0d7807 */ /* 0x000fe40002800000 */
[----:B------:R-:W-:Y:S01]  /*3840*/  ISETP.GE.U32.AND P5, PT, R15, 0x7fffff8b, PT ;  /* 0x7fffff8b0f00780c */ /* 0x000fe20003fa6070 */
[----:B------:R-:W-:Y:S01]  /*3850*/  VIADD R15, R4, 0xffffffc5 ;  /* 0xffffffc5040f7836 */ /* 0x000fe20000000000 */
[----:B------:R-:W-:-:S02]  /*3860*/  SEL R14, RZ, 0x1, P4 ;  /* 0x00000001ff0e7807 */ /* 0x000fc40002000000 */
[----:B------:R-:W-:Y:S01]  /*3870*/  ISETP.GE.U32.AND P4, PT, R20, 0x7fffff8c, PT ;  /* 0x7fffff8c1400780c */ /* 0x000fe20003f86070 */
[----:B------:R-:W-:Y:S01]  /*3880*/  VIADD R20, R4, 0xffffffc6 ;  /* 0xffffffc604147836 */ /* 0x000fe20000000000 */
[----:B------:R-:W-:Y:S02]  /*3890*/  SEL R21, RZ, 0x1fffe, P1 ;  /* 0x0001fffeff157807 */ /* 0x000fe40000800000 */
[----:B------:R-:W-:Y:S02]  /*38a0*/  ISETP.GE.U32.AND P1, PT, R12, 0x7fffff85, PT ;  /* 0x7fffff850c00780c */ /* 0x000fe40003f26070 */
[----:B------:R-:W-:Y:S01]  /*38b0*/  SEL R12, RZ, 0x4, P5 ;  /* 0x00000004ff0c7807 */ /* 0x000fe20002800000 */
[----:B------:R-:W-:Y:S01]  /*38c0*/  VIADD R22, R4, 0xfffffff1 ;  /* 0xfffffff104167836 */ /* 0x000fe20000000000 */
[----:B------:R-:W-:Y:S02]  /*38d0*/  ISETP.GE.U32.AND P5, PT, R15, 0x7fffff86, PT ;  /* 0x7fffff860f00780c */ /* 0x000fe40003fa6070 */
[----:B------:R-:W-:-:S02]  /*38e0*/  SEL R15, RZ, 0x7fff8, P4 ;  /* 0x0007fff8ff0f7807 */ /* 0x000fc40002000000 */
[----:B------:R-:W-:Y:S01]  /*38f0*/  ISETP.GE.U32.AND P4, PT, R20, 0x7fffff87, PT ;  /* 0x7fffff871400780c */ /* 0x000fe20003f86070 */
[----:B------:R-:W-:Y:S01]  /*3900*/  VIADD R20, R4, 0xffffffc1 ;  /* 0xffffffc104147836 */ /* 0x000fe20000000000 */
[----:B------:R-:W-:Y:S02]  /*3910*/  ISETP.GE.U32.AND P3, PT, R22, 0x7fffffb2, PT ;  /* 0x7fffffb21600780c */ /* 0x000fe40003f66070 */
[----:B------:R-:W-:Y:S02]  /*3920*/  SEL R22, RZ, 0x1, P1 ;  /* 0x00000001ff167807 */ /* 0x000fe40000800000 */
[----:B------:R-:W-:Y:S02]  /*3930*/  ISETP.GE.U32.AND P1, PT, R20, 0x7fffff82, PT ;  /* 0x7fffff821400780c */ /* 0x000fe40003f26070 */
[----:B------:R-:W-:Y:S02]  /*3940*/  SEL R20, RZ, 0x4, P4 ;  /* 0x00000004ff147807 */ /* 0x000fe40002000000 */
[----:B------:R-:W-:Y:S01]  /*3950*/  ISETP.GE.U32.AND P4, PT, R26, 0x7fffff84, PT ;  /* 0x7fffff841a00780c */ /* 0x000fe20003f86070 */
[----:B------:R-:W-:Y:S01]  /*3960*/  VIADD R26, R4, 0xffffffdd ;  /* 0xffffffdd041a7836 */ /* 0x000fe20000000000 */
[----:B------:R-:W-:-:S02]  /*3970*/  SEL R29, RZ, 0x1fffe, P1 ;  /* 0x0001fffeff1d7807 */ /* 0x000fc40000800000 */
[----:B------:R-:W-:Y:S02]  /*3980*/  ISETP.GE.U32.AND P6, PT, R23, 0x7fffff88, PT ;  /* 0x7fffff881700780c */ /* 0x000fe40003fc6070 */
[----:B------:R-:W-:Y:S01]  /*3990*/  ISETP.GE.U32.AND P1, PT, R26, 0x7fffff9e, PT ;  /* 0x7fffff9e1a00780c */ /* 0x000fe20003f26070 */
[C---:B------:R-:W-:Y:S02]  /*39a0*/  VIADD R26, R4.reuse, 0xffffffdf ;  /* 0xffffffdf041a7836 */ /* 0x040fe40000000000 */
[----:B------:R-:W-:Y:S01]  /*39b0*/  VIADD R23, R4, 0xffffffc2 ;  /* 0xffffffc204177836 */ /* 0x000fe20000000000 */
[----:B------:R-:W-:Y:S02]  /*39c0*/  SEL R27, RZ, 0x7fff8, P4 ;  /* 0x0007fff8ff1b7807 */ /* 0x000fe40002000000 */
[----:B------:R-:W-:Y:S02]  /*39d0*/  SEL R25, RZ, 0x1fffe, P5 ;  /* 0x0001fffeff197807 */ /* 0x000fe40002800000 */
[----:B------:R-:W-:Y:S01]  /*39e0*/  ISETP.GE.U32.AND P4, PT, R26, 0x7fffffa0, PT ;  /* 0x7fffffa01a00780c */ /* 0x000fe20003f86070 */
[----:B------:R-:W-:Y:S01]  /*39f0*/  VIADD R26, R4, 0xffffffd9 ;  /* 0xffffffd9041a7836 */ /* 0x000fe20000000000 */
[----:B------:R-:W-:-:S02]  /*3a00*/  ISETP.GE.U32.AND P5, PT, R23, 0x7fffff83, PT ;  /* 0x7fffff831700780c */ /* 0x000fc40003fa6070 */
[----:B------:R-:W-:Y:S02]  /*3a10*/  SEL R23, RZ, 0x7fff8, P6 ;  /* 0x0007fff8ff177807 */ /* 0x000fe40003000000 */
[----:B------:R-:W-:Y:S02]  /*3a20*/  ISETP.GE.U32.AND P6, PT, R24, 0x7fffff9d, PT ;  /* 0x7fffff9d1800780c */ /* 0x000fe40003fc6070 */
[----:B------:R-:W-:Y:S02]  /*3a30*/  SEL R24, RZ, 0x4, P5 ;  /* 0x00000004ff187807 */ /* 0x000fe40002800000 */
[----:B------:R-:W-:Y:S02]  /*3a40*/  SEL R35, RZ, 0x1fffe, P1 ;  /* 0x0001fffeff237807 */ /* 0x000fe40000800000 */
[----:B------:R-:W-:Y:S01]  /*3a50*/  ISETP.GE.U32.AND P5, PT, R28, 0x7fffff9f, PT ;  /* 0x7fffff9f1c00780c */ /* 0x000fe20003fa6070 */
[----:B------:R-:W-:Y:S01]  /*3a60*/  VIADD R28, R4, 0xffffffd8 ;  /* 0xffffffd8041c7836 */ /* 0x000fe20000000000 */
[----:B------:R-:W-:Y:S01]  /*3a70*/  ISETP.GE.U32.AND P1, PT, R26, 0x7fffff9a, PT ;  /* 0x7fffff9a1a00780c */ /* 0x000fe20003f26070 */
[----:B------:R-:W-:Y:S01]  /*3a80*/  VIADD R26, R4, 0xffffffdb ;  /* 0xffffffdb041a7836 */ /* 0x000fe20000000000 */
[----:B------:R-:W-:-:S02]  /*3a90*/  SEL R30, RZ, 0x1, P6 ;  /* 0x00000001ff1e7807 */ /* 0x000fc40003000000 */
[----:B------:R-:W-:Y:S02]  /*3aa0*/  SEL R31, RZ, 0x7fff8, P4 ;  /* 0x0007fff8ff1f7807 */ /* 0x000fe40002000000 */
[----:B------:R-:W-:Y:S02]  /*3ab0*/  ISETP.GE.U32.AND P6, PT, R28, 0x7fffff99, PT ;  /* 0x7fffff991c00780c */ /* 0x000fe40003fc6070 */
[----:B------:R-:W-:Y:S01]  /*3ac0*/  ISETP.GE.U32.AND P4, PT, R26, 0x7fffff9c, PT ;  /* 0x7fffff9c1a00780c */ /* 0x000fe20003f86070 */
[----:B------:R-:W-:Y:S01]  /*3ad0*/  VIADD R26, R4, 0xffffffd5 ;  /* 0xffffffd5041a7836 */ /* 0x000fe20000000000 */
        /* <DEDUP_REMOVED lines=22> */
[----:B------:R-:W-:Y:S01]  /*3c40*/  SEL R42, RZ, 0x1, P1 ;  /* 0x00000001ff2a7807 */ /* 0x000fe20000800000 */
[----:B------:R-:W-:Y:S01]  /*3c50*/  IMAD.IADD R18, R18, 0x1, R19 ;  /* 0x0000000112127824 */ /* 0x000fe200078e0213 */
[----:B------:R-:W-:Y:S01]  /*3c60*/  ISETP.GE.U32.AND P1, PT, R112, 0x7fffff81, PT ;  /* 0x7fffff817000780c */ /* 0x000fe20003f26070 */
[----:B------:R-:W-:Y:S01]  /*3c70*/  IMAD.IADD R14, R14, 0x1, R21 ;  /* 0x000000010e0e7824 */ /* 0x000fe200078e0215 */
[----:B------:R-:W-:-:S02]  /*3c80*/  SEL R51, RZ, 0x1fffe, P5 ;  /* 0x0001fffeff337807 */ /* 0x000fc40002800000 */
[----:B------:R-:W-:Y:S02]  /*3c90*/  ISETP.GE.U32.AND P5, PT, R40, 0x7fffffb1, PT ;  /* 0x7fffffb12800780c */ /* 0x000fe40003fa6070 */
[----:B------:R-:W-:Y:S02]  /*3ca0*/  SEL R40, RZ, 0x4, P4 ;  /* 0x00000004ff287807 */ /* 0x000fe40002000000 */
[----:B------:R-:W-:Y:S02]  /*3cb0*/  ISETP.GE.U32.AND P4, PT, R26, 0x7fffff94, PT ;  /* 0x7fffff941a00780c */ /* 0x000fe40003f86070 */
[----:B------:R-:W-:Y:S02]  /*3cc0*/  SEL R26, RZ, 0x1, P1 ;  /* 0x00000001ff1a7807 */ /* 0x000fe40000800000 */
[----:B------:R-:W-:Y:S02]  /*3cd0*/  LOP3.LUT R18, R18, 0x3, RZ, 0xc0, !PT ;  /* 0x0000000312127812 */ /* 0x000fe400078ec0ff */
[----:B------:R-:W-:Y:S01]  /*3ce0*/  LOP3.LUT R14, R14, 0x3, RZ, 0xc0, !PT ;  /* 0x000000030e0e7812 */ /* 0x000fe200078ec0ff */
[----:B------:R-:W-:Y:S01]  /*3cf0*/  IMAD.IADD R26, R26, 0x1, R29 ;  /* 0x000000011a1a7824 */ /* 0x000fe200078e021d */
[----:B------:R-:W-:Y:S01]  /*3d00*/  IADD3 R16, PT, PT, R18, R13, R16 ;  /* 0x0000000d12107210 */ /* 0x000fe20007ffe010 */
[----:B------:R-:W-:Y:S01]  /*3d10*/  IMAD.IADD R42, R42, 0x1, R51 ;  /* 0x000000012a2a7824 */ /* 0x000fe200078e0233 */
[----:B------:R-:W-:Y:S01]  /*3d20*/  IADD3 R18, PT, PT, R14, R15, R12 ;  /* 0x0000000f0e127210 */ /* 0x000fe20007ffe00c */
[----:B------:R-:W-:Y:S01]  /*3d30*/  IMAD R74, R214, 0x1c, RZ ;  /* 0x0000001cd64a7824 */ /* 0x000fe200078e02ff */
[----:B------:R-:W-:-:S02]  /*3d40*/  SEL R15, RZ, 0x7fff8, P4 ;  /* 0x0007fff8ff0f7807 */ /* 0x000fc40002000000 */
[----:B------:R-:W-:Y:S01]  /*3d50*/  IADD3 R12, P4, PT, R52, R117, RZ ;  /* 0x00000075340c7210 */ /* 0x000fe20007f9e0ff */
[----:B------:R-:W-:Y:S01]  /*3d60*/  IMAD.IADD R22, R22, 0x1, R25 ;  /* 0x0000000116167824 */ /* 0x000fe200078e0219 */
[----:B------:R-:W-:Y:S01]  /*3d70*/  SEL R38, RZ, 0x1, P6 ;  /* 0x00000001ff267807 */ /* 0x000fe20003000000 */
[----:B------:R-:W-:Y:S01]  /*3d80*/  IMAD.IADD R34, R34, 0x1, R43 ;  /* 0x0000000122227824 */ /* 0x000fe200078e022b */
[----:B------:R-:W-:Y:S02]  /*3d90*/  LOP3.LUT R26, R26, 0x3, RZ, 0xc0, !PT ;  /* 0x000000031a1a7812 */ /* 0x000fe400078ec0ff */
[----:B------:R-:W-:Y:S02]  /*3da0*/  LOP3.LUT R42, R42, 0x3, RZ, 0xc0, !PT ;  /* 0x000000032a2a7812 */ /* 0x000fe400078ec0ff */
[----:B------:R-:W-:Y:S01]  /*3db0*/  LEA.HI.X.SX32 R13, R74, R75, 0x1, P4 ;  /* 0x0000004b4a0d7211 */ /* 0x000fe200020f0eff */
[----:B------:R-:W-:Y:S01]  /*3dc0*/  IMAD.IADD R38, R38, 0x1, R49 ;  /* 0x0000000126267824 */ /* 0x000fe200078e0231 */
[----:B------:R-:W-:-:S02]  /*3dd0*/  IADD3 R14, P4, PT, R74, R117, RZ ;  /* 0x000000754a0e7210 */ /* 0x000fc40007f9e0ff */
[----:B------:R-:W-:Y:S02]  /*3de0*/  SHF.R.U32.HI R19, RZ, 0x3, R116 ;  /* 0x00000003ff137819 */ /* 0x000fe40000011674 */
[----:B------:R-:W-:Y:S02]  /*3df0*/  LOP3.LUT R22, R22, 0x3, RZ, 0xc0, !PT ;  /* 0x0000000316167812 */ /* 0x000fe400078ec0ff */
[----:B------:R-:W-:Y:S02]  /*3e00*/  IADD3 R24, PT, PT, R26, R27, R24 ;  /* 0x0000001b1a187210 */ /* 0x000fe40007ffe018 */
[----:B------:R-:W-:Y:S02]  /*3e10*/  LOP3.LUT R34, R34, 0x3, RZ, 0xc0, !PT ;  /* 0x0000000322227812 */ /* 0x000fe400078ec0ff */
[----:B------:R-:W-:Y:S02]  /*3e20*/  IADD3 R40, PT, PT, R42, R15, R40 ;  /* 0x0000000f2a287210 */ /* 0x000fe40007ffe028 */
[----:B------:R-:W-:-:S02]  /*3e30*/  LEA.HI.X.SX32 R15, R110, R75, 0x1, P4 ;  /* 0x0000004b6e0f7211 */ /* 0x000fc400020f0eff */
[----:B------:R-:W-:Y:S01]  /*3e40*/  LOP3.LUT P4, RZ, R19, 0x1, RZ, 0xc0, !PT ;  /* 0x0000000113ff7812 */ /* 0x000fe2000788c0ff */
[----:B------:R-:W-:Y:S01]  /*3e50*/  IMAD.IADD R30, R30, 0x1, R35 ;  /* 0x000000011e1e7824 */ /* 0x000fe200078e0223 */
[----:B------:R-:W-:Y:S01]  /*3e60*/  IADD3 R20, PT, PT, R22, R23, R20 ;  /* 0x0000001716147210 */ /* 0x000fe20007ffe014 */
[----:B------:R-:W-:Y:S01]  /*3e70*/  IMAD.SHL.U32 R18, R18, 0x100, RZ ;  /* 0x0000010012127824 */ /* 0x000fe200078e00ff */
[----:B------:R-:W-:Y:S01]  /*3e80*/  IADD3 R32, PT, PT, R34, R39, R32 ;  /* 0x0000002722207210 */ /* 0x000fe20007ffe020 */
[----:B------:R-:W5:Y:S01]  /*3e90*/  @!P3 LDG.E.U16 R88, desc[UR22][R14.64] ;  /* 0x000000160e58b981 */ /* 0x000f62000c1e1500 */
[----:B------:R-:W-:Y:S02]  /*3ea0*/  LOP3.LUT R38, R38, 0x3, RZ, 0xc0, !PT ;  /* 0x0000000326267812 */ /* 0x000fe400078ec0ff */
[----:B------:R-:W-:Y:S01]  /*3eb0*/  LOP3.LUT R19, R24, 0xf, RZ, 0xc0, !PT ;  /* 0x0000000f18137812 */ /* 0x000fe200078ec0ff */
[----:B------:R-:W-:Y:S01]  /*3ec0*/  IMAD.SHL.U32 R32, R32, 0x100, RZ ;  /* 0x0000010020207824 */ /* 0x000fe200078e00ff */
[----:B------:R-:W-:-:S02]  /*3ed0*/  IADD3 R36, PT, PT, R38, R47, R36 ;  /* 0x0000002f26247210 */ /* 0x000fc40007ffe024 */
[----:B------:R-:W-:Y:S01]  /*3ee0*/  LOP3.LUT R21, R40, 0xf, RZ, 0xc0, !PT ;  /* 0x0000000f28157812 */ /* 0x000fe200078ec0ff */
[----:B------:R-:W-:Y:S01]  /*3ef0*/  IMAD R57, R20, 0x10, R19 ;  /* 0x0000001014397824 */ /* 0x000fe200078e0213 */
[----:B------:R-:W-:Y:S02]  /*3f00*/  LOP3.LUT R30, R30, 0x3, RZ, 0xc0, !PT ;  /* 0x000000031e1e7812 */ /* 0x000fe400078ec0ff */
[----:B------:R-:W-:Y:S01]  /*3f10*/  LOP3.LUT R19, R18, 0xf00, RZ, 0xe2, !PT ;  /* 0x00000f0012137812 */ /* 0x000fe200078ee2ff */
[----:B------:R-:W-:Y:S01]  /*3f20*/  IMAD R121, R36, 0x10, R21 ;  /* 0x0000001024797824 */ /* 0x000fe200078e0215 */
[----:B------:R-:W-:Y:S02]  /*3f30*/  IADD3 R28, PT, PT, R30, R31, R28 ;  /* 0x0000001f1e1c7210 */ /* 0x000fe40007ffe01c */
[----:B------:R-:W-:Y:S01]  /*3f40*/  LOP3.LUT R21, R32, 0xf00, RZ, 0xe2, !PT ;  /* 0x00000f0020157812 */ /* 0x000fe200078ee2ff */
[----:B------:R-:W-:Y:S01]  /*3f50*/  IMAD R113, R16, 0x1000, R19 ;  /* 0x0000100010717824 */ /* 0x000fe200078e0213 */
[----:B------:R-:W-:Y:S01]  /*3f60*/  PRMT R74, RZ, 0x7610, R74 ;  /* 0x00007610ff4a7816 */ /* 0x000fe2000000004a */
[----:B------:R-:W-:Y:S01]  /*3f70*/  IMAD R19, R214, 0x1d, RZ ;  /* 0x0000001dd6137824 */ /* 0x000fe200078e02ff */
[----:B------:R-:W-:Y:S01]  /*3f80*/  IADD3 R72, P3, PT, R53, R117, RZ ;  /* 0x0000007535487210 */ /* 0x000fe20007f7e0ff */
[----:B------:R-:W-:-:S02]  /*3f90*/  IMAD R119, R28, 0x1000, R21 ;  /* 0x000010001c777824 */ /* 0x000fc400078e0215 */
[C---:B------:R-:W-:Y:S01]  /*3fa0*/  IMAD R21, R214.reuse, 0x1f, RZ ;  /* 0x0000001fd6157824 */ /* 0x040fe200078e02ff */
[----:B------:R1:W5:Y:S01]  /*3fb0*/  @P4 LDG.E.U16 R74, desc[UR22][R12.64] ;  /* 0x000000160c4a4981 */ /* 0x000362000c1e1500 */
[----:B------:R-:W-:Y:S01]  /*3fc0*/  IMAD.SHL.U32 R23, R214, 0x20, RZ ;  /* 0x00000020d6177824 */ /* 0x000fe200078e00ff */
[----:B------:R-:W-:Y:S02]  /*3fd0*/  IADD3 R70, P4, PT, R56, R117, RZ ;  /* 0x0000007538467210 */ /* 0x000fe40007f9e0ff */
[----:B------:R-:W-:Y:S02]  /*3fe0*/  LEA.HI.X.SX32 R73, R19, R75, 0x1, P3 ;  /* 0x0000004b13497211 */ /* 0x000fe400018f0eff */
[C---:B------:R-:W-:Y:S01]  /*3ff0*/  LEA R66, P3, R214.reuse, R117, 0x6 ;  /* 0x00000075d6427211 */ /* 0x040fe200078630ff */
[----:B------:R-:W-:Y:S01]  /*4000*/  IMAD R25, R214, 0x21, RZ ;  /* 0x00000021d6197824 */ /* 0x000fe200078e02ff */
[----:B------:R-:W-:Y:S02]  /*4010*/  LEA.HI.X.SX32 R71, R21, R75, 0x1, P4 ;  /* 0x0000004b15477211 */ /* 0x000fe400020f0eff */
[----:B------:R-:W-:-:S02]  /*4020*/  IADD3 R68, P4, PT, R68, R117, RZ ;  /* 0x0000007544447210 */ /* 0x000fc40007f9e0ff */
[----:B------:R-:W-:Y:S02]  /*4030*/  LEA.HI.X.SX32 R67, R23, R75, 0x1, P3 ;  /* 0x0000004b17437211 */ /* 0x000fe400018f0eff */
[----:B------:R-:W-:Y:S01]  /*4040*/  IADD3 R62, P3, PT, R62, R117, RZ ;  /* 0x000000753e3e7210 */ /* 0x000fe20007f7e0ff */
[C---:B------:R-:W-:Y:S01]  /*4050*/  IMAD R27, R214.reuse, 0x23, RZ ;  /* 0x00000023d61b7824 */ /* 0x040fe200078e02ff */
[----:B------:R-:W-:Y:S01]  /*4060*/  LEA.HI.X.SX32 R69, R25, R75, 0x1, P4 ;  /* 0x0000004b19457211 */ /* 0x000fe200020f0eff */
[----:B-1----:R-:W-:Y:S01]  /*4070*/  IMAD R12, R214, 0x4c, RZ ;  /* 0x0000004cd60c7824 */ /* 0x002fe200078e02ff */
[----:B------:R-:W-:Y:S02]  /*4080*/  IADD3 R64, P4, PT, R64, R117, RZ ;  /* 0x0000007540407210 */ /* 0x000fe40007f9e0ff */
[----:B------:R-:W-:Y:S02]  /*4090*/  LEA.HI.X.SX32 R63, R8, R75, 0x1, P3 ;  /* 0x0000004b083f7211 */ /* 0x000fe400018f0eff */
[----:B------:R-:W-:Y:S01]  /*40a0*/  IADD3 R58, P3, PT, R58, R117, RZ ;  /* 0x000000753a3a7210 */ /* 0x000fe20007f7e0ff */
[C---:B------:R-:W-:Y:S01]  /*40b0*/  IMAD R13, R214.reuse, 0x25, RZ ;  /* 0x00000025d60d7824 */ /* 0x040fe200078e02ff */
[----:B------:R-:W-:Y:S01]  /*40c0*/  LEA.HI.X.SX32 R65, R27, R75, 0x1, P4 ;  /* 0x0000004b1b417211 */ /* 0x000fe200020f0eff */
[----:B------:R-:W-:Y:S01]  /*40d0*/  IMAD R14, R214, 0x4e, RZ ;  /* 0x0000004ed60e7824 */ /* 0x000fe200078e02ff */
[----:B------:R-:W-:Y:S01]  /*40e0*/  IADD3 R60, P4, PT, R60, R117, RZ ;  /* 0x000000753c3c7210 */ /* 0x000fe20007f9e0ff */
[----:B------:R-:W-:Y:S01]  /*40f0*/  IMAD R16, R214, 0x50, RZ ;  /* 0x00000050d6107824 */ /* 0x000fe200078e02ff */
[----:B------:R-:W-:-:S02]  /*4100*/  LEA.HI.X.SX32 R59, R7, R75, 0x1, P3 ;  /* 0x0000004b073b7211 */ /* 0x000fc400018f0eff */
[----:B------:R-:W-:Y:S01]  /*4110*/  IADD3 R12, P3, PT, R12, R117, RZ ;  /* 0x000000750c0c7210 */ /* 0x000fe20007f7e0ff */
[C---:B------:R-:W-:Y:S01]  /*4120*/  IMAD R15, R214.reuse, 0x27, RZ ;  /* 0x00000027d60f7824 */ /* 0x040fe200078e02ff */
[----:B------:R-:W-:Y:S01]  /*4130*/  LEA.HI.X.SX32 R61, R13, R75, 0x1, P4 ;  /* 0x0000004b0d3d7211 */ /* 0x000fe200020f0eff */
[----:B------:R-:W-:Y:S01]  /*4140*/  IMAD R18, R214, 0x52, RZ ;  /* 0x00000052d6127824 */ /* 0x000fe200078e02ff */
[----:B------:R-:W-:Y:S01]  /*4150*/  IADD3 R14, P4, PT, R14, R117, RZ ;  /* 0x000000750e0e7210 */ /* 0x000fe20007f9e0ff */
[----:B------:R-:W-:Y:S01]  /*4160*/  IMAD R20, R214, 0x54, RZ ;  /* 0x00000054d6147824 */ /* 0x000fe200078e02ff */
        /* <DEDUP_REMOVED lines=40> */
[----:B------:R-:W-:Y:S02]  /*43f0*/  IADD3 R38, P4, PT, R38, R117, RZ ;  /* 0x0000007526267210 */ /* 0x000fe40007f9e0ff */
[----:B------:R-:W-:Y:S02]  /*4400*/  LEA.HI.X.SX32 R37, R37, R75, 0x1, P3 ;  /* 0x0000004b25257211 */ /* 0x000fe400018f0eff */
[----:B------:R-:W-:Y:S01]  /*4410*/  IADD3 R40, P3, PT, R40, R117, RZ ;  /* 0x0000007528287210 */ /* 0x000fe20007f7e0ff */
[----:B------:R-:W-:Y:S01]  /*4420*/  IMAD R49, R214, 0x35, RZ ;  /* 0x00000035d6317824 */ /* 0x000fe200078e02ff */
[----:B------:R-:W-:-:S02]  /*4430*/  LEA.HI.X.SX32 R39, R47, R75, 0x1, P4 ;  /* 0x0000004b2f277211 */ /* 0x000fc400020f0eff */
[----:B------:R-:W-:Y:S02]  /*4440*/  IADD3 R42, P4, PT, R42, R117, RZ ;  /* 0x000000752a2a7210 */ /* 0x000fe40007f9e0ff */
[----:B------:R-:W-:Y:S02]  /*4450*/  LEA.HI.X.SX32 R41, R41, R75, 0x1, P3 ;  /* 0x0000004b29297211 */ /* 0x000fe400018f0eff */
[----:B------:R-:W-:Y:S01]  /*4460*/  IADD3 R44, P3, PT, R44, R117, RZ ;  /* 0x000000752c2c7210 */ /* 0x000fe20007f7e0ff */
[C---:B------:R-:W-:Y:S01]  /*4470*/  IMAD R51, R214.reuse, 0x37, RZ ;  /* 0x00000037d6337824 */ /* 0x040fe200078e02ff */
[----:B------:R-:W-:Y:S01]  /*4480*/  LEA.HI.X.SX32 R43, R49, R75, 0x1, P4 ;  /* 0x0000004b312b7211 */ /* 0x000fe200020f0eff */
[----:B------:R-:W-:Y:S01]  /*4490*/  IMAD R6, R214, 0x74, RZ ;  /* 0x00000074d6067824 */ /* 0x000fe200078e02ff */
[----:B------:R-:W-:Y:S02]  /*44a0*/  IADD3 R46, P4, PT, R46, R117, RZ ;  /* 0x000000752e2e7210 */ /* 0x000fe40007f9e0ff */
        /* <DEDUP_REMOVED lines=8> */
[C---:B------:R-:W-:Y:S01]  /*4530*/  IMAD R9, R214.reuse, 0x3d, RZ ;  /* 0x0000003dd6097824 */ /* 0x040fe200078e02ff */
[----:B------:R-:W-:Y:S01]  /*4540*/  LEA.HI.X.SX32 R51, R7, R75, 0x1, P4 ;  /* 0x0000004b07337211 */ /* 0x000fe200020f0eff */
[----:B------:R-:W-:Y:S01]  /*4550*/  IMAD R10, R214, 0x7c, RZ ;  /* 0x0000007cd60a7824 */ /* 0x000fe200078e02ff */
[----:B------:R-:W-:-:S02]  /*4560*/  IADD3 R54, P4, PT, R54, R117, RZ ;  /* 0x0000007536367210 */ /* 0x000fc40007f9e0ff */
[----:B------:R-:W-:Y:S02]  /*4570*/  LEA.HI.X.SX32 R53, R53, R75, 0x1, P3 ;  /* 0x0000004b35357211 */ /* 0x000fe400018f0eff */
[----:B------:R-:W-:Y:S01]  /*4580*/  IADD3 R6, P3, PT, R8, R117, RZ ;  /* 0x0000007508067210 */ /* 0x000fe20007f7e0ff */
[----:B------:R-:W-:Y:S01]  /*4590*/  IMAD R11, R214, 0x3f, RZ ;  /* 0x0000003fd60b7824 */ /* 0x000fe200078e02ff */
[----:B------:R-:W-:Y:S02]  /*45a0*/  LEA.HI.X.SX32 R55, R55, R75, 0x1, P4 ;  /* 0x0000004b37377211 */ /* 0x000fe400020f0eff */
[----:B------:R-:W-:Y:S02]  /*45b0*/  IADD3 R8, P4, PT, R10, R117, RZ ;  /* 0x000000750a087210 */ /* 0x000fe40007f9e0ff */
[----:B------:R-:W-:Y:S02]  /*45c0*/  LEA.HI.X.SX32 R7, R9, R75, 0x1, P3 ;  /* 0x0000004b09077211 */ /* 0x000fe400018f0eff */
[----:B------:R-:W-:Y:S01]  /*45d0*/  IADD3 R10, P3, PT, R156, R117, RZ ;  /* 0x000000759c0a7210 */ /* 0x000fe20007f7e0ff */
[----:B------:R-:W-:Y:S01]  /*45e0*/  IMAD R156, R214, 0x3c, RZ ;  /* 0x0000003cd69c7824 */ /* 0x000fe200078e02ff */
[----:B------:R-:W-:-:S02]  /*45f0*/  LEA.HI.X.SX32 R9, R56, R75, 0x1, P4 ;  /* 0x0000004b38097211 */ /* 0x000fc400020f0eff */
[----:B------:R-:W-:Y:S02]  /*4600*/  LEA.HI.X.SX32 R11, R11, R75, 0x1, P3 ;  /* 0x0000004b0b0b7211 */ /* 0x000fe400018f0eff */
[----:B------:R-:W-:Y:S02]  /*4610*/  IADD3 R56, P3, PT, R122, R117, RZ ;  /* 0x000000757a387210 */ /* 0x000fe40007f7e0ff */
[----:B------:R-:W-:Y:S02]  /*4620*/  SHF.R.U32.HI R157, RZ, 0x2, R116 ;  /* 0x00000002ff9d7819 */ /* 0x000fe40000011674 */
[----:B------:R-:W-:Y:S02]  /*4630*/  LOP3.LUT R122, R57, 0xff, RZ, 0xc0, !PT ;  /* 0x000000ff397a7812 */ /* 0x000fe400078ec0ff */
[----:B------:R-:W-:Y:S02]  /*4640*/  LOP3.LUT R160, R121, 0xff, RZ, 0xc0, !PT ;  /* 0x000000ff79a07812 */ /* 0x000fe400078ec0ff */
[----:B------:R-:W-:-:S02]  /*4650*/  LEA.HI.X.SX32 R57, R156, R75, 0x1, P3 ;  /* 0x0000004b9c397211 */ /* 0x000fc400018f0eff */
[----:B------:R-:W-:Y:S01]  /*4660*/  IADD3 R156, P3, PT, R156, R117, RZ ;  /* 0x000000759c9c7210 */ /* 0x000fe20007f7e0ff */
[----:B------:R-:W-:Y:S01]  /*4670*/  IMAD.IADD R122, R113, 0x1, R122 ;  /* 0x00000001717a7824 */ /* 0x000fe200078e027a */
[----:B------:R-:W-:Y:S01]  /*4680*/  LOP3.LUT P4, RZ, R157, 0x1, RZ, 0xc0, !PT ;  /* 0x000000019dff7812 */ /* 0x000fe2000788c0ff */
[----:B------:R-:W-:Y:S01]  /*4690*/  IMAD.IADD R119, R119, 0x1, R160 ;  /* 0x0000000177777824 */ /* 0x000fe200078e02a0 */
[----:B------:R-:W-:Y:S01]  /*46a0*/  LEA.HI.X.SX32 R157, R158, R75, 0x1, P3 ;  /* 0x0000004b9e9d7211 */ /* 0x000fe200018f0eff */
[----:B------:R-:W-:Y:S01]  /*46b0*/  IMAD R113, R214, 0xf, RZ ;  /* 0x0000000fd6717824 */ /* 0x000fe200078e02ff */
[----:B------:R-:W-:Y:S02]  /*46c0*/  IADD3 R158, P3, PT, R158, R117, RZ ;  /* 0x000000759e9e7210 */ /* 0x000fe40007f7e0ff */
[----:B------:R-:W-:Y:S02]  /*46d0*/  SHF.R.U32.HI R121, RZ, 0x1, R116 ;  /* 0x00000001ff797819 */ /* 0x000fe40000011674 */
[----:B------:R-:W-:-:S02]  /*46e0*/  PRMT R116, R122, 0x5410, R119 ;  /* 0x000054107a747816 */ /* 0x000fc40000000077 */
[----:B------:R-:W-:Y:S02]  /*46f0*/  PRMT R117, RZ, 0x7610, R117 ;  /* 0x00007610ff757816 */ /* 0x000fe40000000075 */
[----:B------:R-:W-:Y:S02]  /*4700*/  LEA.HI.X.SX32 R159, R113, R75, 0x1, P3 ;  /* 0x0000004b719f7211 */ /* 0x000fe400018f0eff */
[----:B------:R-:W-:Y:S02]  /*4710*/  LOP3.LUT P3, RZ, R121, 0x1, RZ, 0xc0, !PT ;  /* 0x0000000179ff7812 */ /* 0x000fe4000786c0ff */
[----:B------:R-:W-:Y:S01]  /*4720*/  SHF.R.U64 R75, R116, 0x1f, RZ ;  /* 0x0000001f744b7819 */ /* 0x000fe200000012ff */
[----:B------:R1:W5:Y:S01]  /*4730*/  @P4 LDG.E.U16 R117, desc[UR22][R72.64] ;  /* 0x0000001648754981 */ /* 0x000362000c1e1500 */
[----:B------:R-:W-:Y:S02]  /*4740*/  PRMT R121, RZ, 0x7610, R121 ;  /* 0x00007610ff797816 */ /* 0x000fe40000000079 */
[----:B------:R-:W-:-:S02]  /*4750*/  LOP3.LUT P4, RZ, R75, 0x1, RZ, 0xc0, !PT ;  /* 0x000000014bff7812 */ /* 0x000fc4000788c0ff */
[C---:B------:R-:W-:Y:S02]  /*4760*/  SHF.R.U64 R75, R116.reuse, 0x1e, RZ ;  /* 0x0000001e744b7819 */ /* 0x040fe400000012ff */
[----:B------:R-:W-:Y:S01]  /*4770*/  PRMT R122, RZ, 0x7610, R122 ;  /* 0x00007610ff7a7816 */ /* 0x000fe2000000007a */
[----:B------:R2:W5:Y:S01]  /*4780*/  @!P5 LDG.E.U16 R121, desc[UR22][R158.64] ;  /* 0x000000169e79d981 */ /* 0x000562000c1e1500 */
[----:B------:R-:W-:Y:S02]  /*4790*/  SHF.R.U64 R119, R116, 0x1d, RZ ;  /* 0x0000001d74777819 */ /* 0x000fe400000012ff */
[----:B------:R-:W-:Y:S02]  /*47a0*/  LOP3.LUT P5, RZ, R75, 0x1, RZ, 0xc0, !PT ;  /* 0x000000014bff7812 */ /* 0x000fe400078ac0ff */
[----:B------:R-:W-:Y:S01]  /*47b0*/  PRMT R75, RZ, 0x7610, R75 ;  /* 0x00007610ff4b7816 */ /* 0x000fe2000000004b */
[----:B------:R-:W5:Y:S01]  /*47c0*/  @P3 LDG.E.U16 R122, desc[UR22][R156.64] ;  /* 0x000000169c7a3981 */ /* 0x000f62000c1e1500 */
[----:B------:R-:W-:-:S02]  /*47d0*/  LOP3.LUT P3, RZ, R119, 0x1, RZ, 0xc0, !PT ;  /* 0x0000000177ff7812 */ /* 0x000fc4000786c0ff */
[C---:B------:R-:W-:Y:S02]  /*47e0*/  SHF.R.U64 R119, R116.reuse, 0x1c, RZ ;  /* 0x0000001c74777819 */ /* 0x040fe400000012ff */
[----:B-1----:R-:W-:Y:S01]  /*47f0*/  PRMT R73, RZ, 0x7610, R73 ;  /* 0x00007610ff497816 */ /* 0x002fe20000000049 */
[----:B------:R1:W5:Y:S01]  /*4800*/  @!P0 LDG.E.U16 R75, desc[UR22][R70.64] ;  /* 0x00000016464b8981 */ /* 0x000362000c1e1500 */
[----:B------:R-:W-:Y:S02]  /*4810*/  LOP3.LUT P0, RZ, R119, 0x1, RZ, 0xc0, !PT ;  /* 0x0000000177ff7812 */ /* 0x000fe4000780c0ff */
[----:B------:R-:W-:Y:S02]  /*4820*/  SHF.R.U64 R119, R116, 0x1b, RZ ;  /* 0x0000001b74777819 */ /* 0x000fe400000012ff */
[----:B------:R-:W-:Y:S01]  /*4830*/  PRMT R72, RZ, 0x7610, R72 ;  /* 0x00007610ff487816 */ /* 0x000fe20000000048 */
[----:B------:R3:W5:Y:S01]  /*4840*/  @P4 LDG.E.U16 R73, desc[UR22][R66.64] ;  /* 0x0000001642494981 */ /* 0x000762000c1e1500 */
[----:B------:R-:W-:-:S02]  /*4850*/  LOP3.LUT P4, RZ, R119, 0x1, RZ, 0xc0, !PT ;  /* 0x0000000177ff7812 */ /* 0x000fc4000788c0ff */
[C---:B--2---:R-:W-:Y:S02]  /*4860*/  SHF.R.U64 R158, R116.reuse, 0x1a, RZ ;  /* 0x0000001a749e7819 */ /* 0x044fe400000012ff */
[----:B------:R-:W-:Y:S01]  /*4870*/  PRMT R119, RZ, 0x7610, R119 ;  /* 0x00007610ff777816 */ /* 0x000fe20000000077 */
[----:B------:R2:W5:Y:S01]  /*4880*/  @P5 LDG.E.U16 R72, desc[UR22][R68.64] ;  /* 0x0000001644485981 */ /* 0x000562000c1e1500 */
[----:B-1----:R-:W-:Y:S02]  /*4890*/  SHF.R.U64 R71, R116, 0x19, RZ ;  /* 0x0000001974477819 */ /* 0x002fe400000012ff */
[----:B------:R-:W-:Y:S02]  /*48a0*/  LOP3.LUT P5, RZ, R158, 0x1, RZ, 0xc0, !PT ;  /* 0x000000019eff7812 */ /* 0x000fe400078ac0ff */
[----:B------:R-:W-:Y:S01]  /*48b0*/  PRMT R70, RZ, 0x7610, R70 ;  /* 0x00007610ff467816 */ /* 0x000fe20000000046 */
[----:B------:R1:W5:Y:S01]  /*48c0*/  @P3 LDG.E.U16 R119, desc[UR22][R62.64] ;  /* 0x000000163e773981 */ /* 0x000362000c1e1500 */
[----:B---3--:R-:W-:-:S02]  /*48d0*/  PRMT R67, RZ, 0x7610, R67 ;  /* 0x00007610ff437816 */ /* 0x008fc40000000043 */
[----:B------:R-:W-:Y:S02]  /*48e0*/  LOP3.LUT P3, RZ, R71, 0x1, RZ, 0xc0, !PT ;  /* 0x0000000147ff7812 */ /* 0x000fe4000786c0ff */
[C---:B------:R-:W-:Y:S01]  /*48f0*/  SHF.R.U64 R71, R116.reuse, 0x18, RZ ;  /* 0x0000001874477819 */ /* 0x040fe200000012ff */
[----:B------:R3:W5:Y:S01]  /*4900*/  @P0 LDG.E.U16 R70, desc[UR22][R64.64] ;  /* 0x0000001640460981 */ /* 0x000762000c1e1500 */
[----:B--2---:R-:W-:Y:S02]  /*4910*/  SHF.R.U64 R68, R116, 0x17, RZ ;  /* 0x0000001774447819 */ /* 0x004fe400000012ff */
[----:B------:R-:W-:Y:S01]  /*4920*/  PRMT R66, RZ, 0x7610, R66 ;  /* 0x00007610ff427816 */ /* 0x000fe20000000042 */
[----:B------:R2:W5:Y:S01]  /*4930*/  @P4 LDG.E.U16 R67, desc[UR22][R58.64] ;  /* 0x000000163a434981 */ /* 0x000562000c1e1500 */
[----:B------:R-:W-:Y:S02]  /*4940*/  LOP3.LUT P0, RZ, R71, 0x1, RZ, 0xc0, !PT ;  /* 0x0000000147ff7812 */ /* 0x000fe4000780c0ff */
[----:B------:R-:W-:-:S02]  /*4950*/  LOP3.LUT P4, RZ, R68, 0x1, RZ, 0xc0, !PT ;  /* 0x0000000144ff7812 */ /* 0x000fc4000788c0ff */
[C---:B------:R-:W-:Y:S01]  /*4960*/  SHF.R.U64 R68, R116.reuse, 0x16, RZ ;  /* 0x0000001674447819 */ /* 0x040fe200000012ff */
[----:B------:R4:W5:Y:S01]  /*4970*/  @P5 LDG.E.U16 R66, desc[UR22][R60.64] ;  /* 0x000000163c425981 */ /* 0x000962000c1e1500 */
[----:B-1----:R-:W-:Y:S02]  /*4980*/  PRMT R63, RZ, 0x7610, R63 ;  /* 0x00007610ff3f7816 */ /* 0x002fe4000000003f */
[----:B---3--:R-:W-:Y:S02]  /*4990*/  SHF.R.U64 R64, R116, 0x15, RZ ;  /* 0x0000001574407819 */ /* 0x008fe400000012ff */
[----:B------:R-:W-:Y:S02]  /*49a0*/  LOP3.LUT P5, RZ, R68, 0x1, RZ, 0xc0, !PT ;  /* 0x0000000144ff7812 */ /* 0x000fe400078ac0ff */
[----:B------:R-:W-:Y:S01]  /*49b0*/  PRMT R62, RZ, 0x7610, R62 ;  /* 0x00007610ff3e7816 */ /* 0x000fe2000000003e */
[----:B------:R1:W5:Y:S01]  /*49c0*/  @P3 LDG.E.U16 R63, desc[UR22][R12.64] ;  /* 0x000000160c3f3981 */ /* 0x000362000c1e1500 */
[----:B--2---:R-:W-:-:S02]  /*49d0*/  PRMT R58, RZ, 0x7610, R58 ;  /* 0x00007610ff3a7816 */ /* 0x004fc4000000003a */
[----:B------:R-:W-:Y:S02]  /*49e0*/  LOP3.LUT P3, RZ, R64, 0x1, RZ, 0xc0, !PT ;  /* 0x0000000140ff7812 */ /* 0x000fe4000786c0ff */
[C---:B------:R-:W-:Y:S01]  /*49f0*/  SHF.R.U64 R64, R116.reuse, 0x14, RZ ;  /* 0x0000001474407819 */ /* 0x040fe200000012ff */
[----:B------:R-:W5:Y:S01]  /*4a00*/  @P0 LDG.E.U16 R62, desc[UR22][R14.64] ;  /* 0x000000160e3e0981 */ /* 0x000f62000c1e1500 */
[----:B----4-:R-:W-:Y:S02]  /*4a10*/  SHF.R.U64 R60, R116, 0x13, RZ ;  /* 0x00000013743c7819 */ /* 0x010fe400000012ff */
[----:B------:R-:W-:Y:S01]  /*4a20*/  PRMT R59, RZ, 0x7610, R59 ;  /* 0x00007610ff3b7816 */ /* 0x000fe2000000003b */
[----:B------:R-:W5:Y:S01]  /*4a30*/  @P4 LDG.E.U16 R58, desc[UR22][R16.64] ;  /* 0x00000016103a4981 */ /* 0x000f62000c1e1500 */
[----:B------:R-:W-:Y:S02]  /*4a40*/  LOP3.LUT P0, RZ, R64, 0x1, RZ, 0xc0, !PT ;  /* 0x0000000140ff7812 */ /* 0x000fe4000780c0ff */
[----:B------:R-:W-:-:S02]  /*4a50*/  LOP3.LUT P4, RZ, R60, 0x1, RZ, 0xc0, !PT ;  /* 0x000000013cff7812 */ /* 0x000fc4000788c0ff */
[C---:B------:R-:W-:Y:S01]  /*4a60*/  SHF.R.U64 R61, R116.reuse, 0x12, RZ ;  /* 0x00000012743d7819 */ /* 0x040fe200000012ff */
[----:B------:R-:W5:Y:S01]  /*4a70*/  @P5 LDG.E.U16 R59, desc[UR22][R18.64] ;  /* 0x00000016123b5981 */ /* 0x000f62000c1e1500 */
[----:B------:R-:W-:Y:S02]  /*4a80*/  PRMT R60, RZ, 0x7610, R60 ;  /* 0x00007610ff3c7816 */ /* 0x000fe4000000003c */
[----:B-1----:R-:W-:Y:S02]  /*4a90*/  SHF.R.U64 R12, R116, 0x11, RZ ;  /* 0x00000011740c7819 */ /* 0x002fe400000012ff */
[----:B------:R-:W-:Y:S02]  /*4aa0*/  LOP3.LUT P5, RZ, R61, 0x1, RZ, 0xc0, !PT ;  /* 0x000000013dff7812 */ /* 0x000fe400078ac0ff */
[----:B------:R-:W-:Y:S01]  /*4ab0*/  PRMT R61, RZ, 0x7610, R61 ;  /* 0x00007610ff3d7816 */ /* 0x000fe2000000003d */
[----:B------:R-:W5:Y:S01]  /*4ac0*/  @P3 LDG.E.U16 R60, desc[UR22][R20.64] ;  /* 0x00000016143c3981 */ /* 0x000f62000c1e1500 */
[----:B------:R-:W-:-:S02]  /*4ad0*/  LOP3.LUT P3, RZ, R12, 0x1, RZ, 0xc0, !PT ;  /* 0x000000010cff7812 */ /* 0x000fc4000786c0ff */
[----:B------:R-:W-:Y:S02]  /*4ae0*/  SHF.R.U64 R12, R116, 0x10, RZ ;  /* 0x00000010740c7819 */ /* 0x000fe400000012ff */
[----:B------:R-:W-:Y:S01]  /*4af0*/  PRMT R64, RZ, 0x7610, R64 ;  /* 0x00007610ff407816 */ /* 0x000fe20000000040 */
[----:B------:R-:W5:Y:S01]  /*4b00*/  @P0 LDG.E.U16 R61, desc[UR22][R22.64] ;  /* 0x00000016163d0981 */ /* 0x000f62000c1e1500 */
[----:B------:R-:W-:Y:S02]  /*4b10*/  LOP3.LUT P0, RZ, R12, 0x1, RZ, 0xc0, !PT ;  /* 0x000000010cff7812 */ /* 0x000fe4000780c0ff */
[----:B------:R-:W-:Y:S02]  /*4b20*/  SHF.R.U64 R12, R116, 0xf, RZ ;  /* 0x0000000f740c7819 */ /* 0x000fe400000012ff */
        /* <DEDUP_REMOVED lines=9> */
[----:B------:R1:W5:Y:S01]  /*4bc0*/  @P3 LDG.E.U16 R68, desc[UR22][R28.64] ;  /* 0x000000161c443981 */ /* 0x000362000c1e1500 */
[----:B------:R-:W-:-:S02]  /*4bd0*/  LOP3.LUT P3, RZ, R12, 0x1, RZ, 0xc0, !PT ;  /* 0x000000010cff7812 */ /* 0x000fc4000786c0ff */
[----:B------:R-:W-:Y:S02]  /*4be0*/  SHF.R.U64 R12, R116, 0xc, RZ ;  /* 0x0000000c740c7819 */ /* 0x000fe400000012ff */
[----:B------:R-:W-:Y:S01]  /*4bf0*/  PRMT R71, RZ, 0x7610, R71 ;  /* 0x00007610ff477816 */ /* 0x000fe20000000047 */
[----:B------:R2:W5:Y:S01]  /*4c00*/  @P0 LDG.E.U16 R69, desc[UR22][R30.64] ;  /* 0x000000161e450981 */ /* 0x000562000c1e1500 */
[----:B------:R-:W-:Y:S02]  /*4c10*/  LOP3.LUT P0, RZ, R12, 0x1, RZ, 0xc0, !PT ;  /* 0x000000010cff7812 */ /* 0x000fe4000780c0ff */
[----:B------:R-:W-:Y:S02]  /*4c20*/  SHF.R.U64 R12, R116, 0xb, RZ ;  /* 0x0000000b740c7819 */ /* 0x000fe400000012ff */
[----:B------:R-:W-:Y:S01]  /*4c30*/  PRMT R156, RZ, 0x7610, R156 ;  /* 0x00007610ff9c7816 */ /* 0x000fe2000000009c */
[----:B------:R3:W5:Y:S01]  /*4c40*/  @P4 LDG.E.U16 R71, desc[UR22][R32.64] ;  /* 0x0000001620474981 */ /* 0x000762000c1e1500 */
[----:B------:R-:W-:-:S02]  /*4c50*/  LOP3.LUT P4, RZ, R12, 0x1, RZ, 0xc0, !PT ;  /* 0x000000010cff7812 */ /* 0x000fc4000788c0ff */
[----:B------:R-:W-:Y:S02]  /*4c60*/  SHF.R.U64 R12, R116, 0xa, RZ ;  /* 0x0000000a740c7819 */ /* 0x000fe400000012ff */
[----:B-1----:R-:W-:Y:S01]  /*4c70*/  PRMT R29, RZ, 0x7610, R29 ;  /* 0x00007610ff1d7816 */ /* 0x002fe2000000001d */
[----:B------:R1:W5:Y:S01]  /*4c80*/  @P5 LDG.E.U16 R156, desc[UR22][R34.64] ;  /* 0x00000016229c5981 */ /* 0x000362000c1e1500 */
[----:B------:R-:W-:Y:S02]  /*4c90*/  LOP3.LUT P5, RZ, R12, 0x1, RZ, 0xc0, !PT ;  /* 0x000000010cff7812 */ /* 0x000fe400078ac0ff */
[----:B------:R-:W-:Y:S02]  /*4ca0*/  SHF.R.U64 R12, R116, 0x9, RZ ;  /* 0x00000009740c7819 */ /* 0x000fe400000012ff */
[----:B--2---:R-:W-:Y:S01]  /*4cb0*/  PRMT R30, RZ, 0x7610, R30 ;  /* 0x00007610ff1e7816 */ /* 0x004fe2000000001e */
[----:B------:R2:W5:Y:S01]  /*4cc0*/  @P3 LDG.E.U16 R29, desc[UR22][R36.64] ;  /* 0x00000016241d3981 */ /* 0x000562000c1e1500 */
[----:B------:R-:W-:-:S02]  /*4cd0*/  LOP3.LUT P3, RZ, R12, 0x1, RZ, 0xc0, !PT ;  /* 0x000000010cff7812 */ /* 0x000fc4000786c0ff */
[----:B------:R-:W-:Y:S02]  /*4ce0*/  SHF.R.U64 R12, R116, 0x8, RZ ;  /* 0x00000008740c7819 */ /* 0x000fe400000012ff */
[----:B------:R-:W-:Y:S01]  /*4cf0*/  PRMT R31, RZ, 0x7610, R31 ;  /* 0x00007610ff1f7816 */ /* 0x000fe2000000001f */
[----:B------:R4:W5:Y:S01]  /*4d00*/  @P0 LDG.E.U16 R30, desc[UR22][R38.64] ;  /* 0x00000016261e0981 */ /* 0x000962000c1e1500 */
[----:B------:R-:W-:Y:S02]  /*4d10*/  LOP3.LUT P0, RZ, R12, 0x1, RZ, 0xc0, !PT ;  /* 0x000000010cff7812 */ /* 0x000fe4000780c0ff */
[----:B------:R-:W-:Y:S02]  /*4d20*/  SHF.R.U64 R12, R116, 0x7, RZ ;  /* 0x00000007740c7819 */ /* 0x000fe400000012ff */
[----:B---3--:R-:W-:Y:S01]  /*4d30*/  PRMT R32, RZ, 0x7610, R32 ;  /* 0x00007610ff207816 */ /* 0x008fe20000000020 */
[----:B------:R3:W5:Y:S01]  /*4d40*/  @P4 LDG.E.U16 R31, desc[UR22][R40.64] ;  /* 0x00000016281f4981 */ /* 0x000762000c1e1500 */
[----:B------:R-:W-:-:S02]  /*4d50*/  LOP3.LUT P4, RZ, R12, 0x1, RZ, 0xc0, !PT ;  /* 0x000000010cff7812 */ /* 0x000fc4000788c0ff */
[----:B------:R-:W-:Y:S02]  /*4d60*/  SHF.R.U64 R12, R116, 0x6, RZ ;  /* 0x00000006740c7819 */ /* 0x000fe400000012ff */
[----:B------:R-:W-:Y:S01]  /*4d70*/  PRMT R33, RZ, 0x7610, R33 ;  /* 0x00007610ff217816 */ /* 0x000fe20000000021 */
[----:B------:R0:W5:Y:S01]  /*4d80*/  @P5 LDG.E.U16 R32, desc[UR22][R42.64] ;  /* 0x000000162a205981 */ /* 0x000162000c1e1500 */
[----:B------:R-:W-:Y:S02]  /*4d90*/  LOP3.LUT P5, RZ, R12, 0x1, RZ, 0xc0, !PT ;  /* 0x000000010cff7812 */ /* 0x000fe400078ac0ff */
[----:B------:R-:W-:Y:S02]  /*4da0*/  SHF.R.U64 R12, R116, 0x5, RZ ;  /* 0x00000005740c7819 */ /* 0x000fe400000012ff */
[----:B-1----:R-:W-:Y:S01]  /*4db0*/  PRMT R34, RZ, 0x7610, R34 ;  /* 0x00007610ff227816 */ /* 0x002fe20000000022 */
[----:B------:R-:W5:Y:S01]  /*4dc0*/  @P3 LDG.E.U16 R33, desc[UR22][R44.64] ;  /* 0x000000162c213981 */ /* 0x000f62000c1e1500 */
[----:B------:R-:W-:-:S02]  /*4dd0*/  LOP3.LUT P3, RZ, R12, 0x1, RZ, 0xc0, !PT ;  /* 0x000000010cff7812 */ /* 0x000fc4000786c0ff */
[----:B------:R-:W-:Y:S02]  /*4de0*/  SHF.R.U64 R12, R116, 0x4, RZ ;  /* 0x00000004740c7819 */ /* 0x000fe400000012ff */
[----:B------:R-:W-:Y:S01]  /*4df0*/  PRMT R35, RZ, 0x7610, R35 ;  /* 0x00007610ff237816 */ /* 0x000fe20000000023 */
[----:B------:R-:W5:Y:S01]  /*4e00*/  @P0 LDG.E.U16 R34, desc[UR22][R46.64] ;  /* 0x000000162e220981 */ /* 0x000f62000c1e1500 */
[----:B------:R-:W-:Y:S02]  /*4e10*/  LOP3.LUT P0, RZ, R12, 0x1, RZ, 0xc0, !PT ;  /* 0x000000010cff7812 */ /* 0x000fe4000780c0ff */
[----:B------:R-:W-:Y:S02]  /*4e20*/  SHF.R.U64 R12, R116, 0x3, RZ ;  /* 0x00000003740c7819 */ /* 0x000fe400000012ff */
[----:B--2---:R-:W-:Y:S01]  /*4e30*/  PRMT R36, RZ, 0x7610, R36 ;  /* 0x00007610ff247816 */ /* 0x004fe20000000024 */
[----:B------:R1:W5:Y:S01]  /*4e40*/  @P4 LDG.E.U16 R35, desc[UR22][R48.64] ;  /* 0x0000001630234981 */ /* 0x000362000c1e1500 */
[----:B------:R-:W-:-:S02]  /*4e50*/  PRMT R37, RZ, 0x7610, R37 ;  /* 0x00007610ff257816 */ /* 0x000fc40000000025 */
[----:B------:R-:W-:Y:S02]  /*4e60*/  LOP3.LUT P4, RZ, R12, 0x1, RZ, 0xc0, !PT ;  /* 0x000000010cff7812 */ /* 0x000fe4000788c0ff */
[C---:B------:R-:W-:Y:S01]  /*4e70*/  SHF.R.U64 R12, R116.reuse, 0x2, RZ ;  /* 0x00000002740c7819 */ /* 0x040fe200000012ff */
[----:B------:R-:W5:Y:S01]  /*4e80*/  @P5 LDG.E.U16 R36, desc[UR22][R50.64] ;  /* 0x0000001632245981 */ /* 0x000f62000c1e1500 */
[----:B------:R-:W-:Y:S02]  /*4e90*/  SHF.R.U64 R116, R116, 0x1, RZ ;  /* 0x0000000174747819 */ /* 0x000fe400000012ff */
[----:B------:R-:W-:Y:S01]  /*4ea0*/  LOP3.LUT P5, RZ, R12, 0x1, RZ, 0xc0, !PT ;  /* 0x000000010cff7812 */ /* 0x000fe200078ac0ff */
[----:B------:R-:W5:Y:S01]  /*4eb0*/  @P3 LDG.E.U16 R37, desc[UR22][R52.64] ;  /* 0x0000001634253981 */ /* 0x000f62000c1e1500 */
[----:B------:R-:W-:Y:S02]  /*4ec0*/  LOP3.LUT P3, RZ, R116, 0x1, RZ, 0xc0, !PT ;  /* 0x0000000174ff7812 */ /* 0x000fe4000786c0ff */
[----:B----4-:R-:W-:-:S02]  /*4ed0*/  PRMT R39, RZ, 0x7610, R39 ;  /* 0x00007610ff277816 */ /* 0x010fc40000000027 */
[----:B------:R-:W-:Y:S02]  /*4ee0*/  PRMT R169, RZ, 0x7610, R169 ;  /* 0x00007610ffa97816 */ /* 0x000fe400000000a9 */
[----:B------:R-:W-:-:S05]  /*4ef0*/  PRMT R176, RZ, 0x7610, R176 ;  /* 0x00007610ffb07816 */ /* 0x000fca00000000b0 */
[----:B------:R-:W5:Y:S04]  /*4f00*/  @P5 LDG.E.U16 R39, desc[UR22][R6.64] ;  /* 0x0000001606275981 */ /* 0x000f68000c1e1500 */
[----:B------:R-:W5:Y:S04]  /*4f10*/  @P3 LDG.E.U16 R169, desc[UR22][R8.64] ;  /* 0x0000001608a93981 */ /* 0x000f68000c1e1500 */
[----:B------:R-:W5:Y:S01]  /*4f20*/  @!P1 LDG.E.U16 R176, desc[UR22][R10.64] ;  /* 0x000000160ab09981 */ /* 0x000f62000c1e1500 */
[----:B------:R-:W-:Y:S02]  /*4f30*/  LOP3.LUT R12, R3, 0x3f, RZ, 0xc0, !PT ;  /* 0x0000003f030c7812 */ /* 0x000fe400078ec0ff */
[----:B---3--:R-:W-:-:S03]  /*4f40*/  PRMT R40, RZ, 0x7610, R40 ;  /* 0x00007610ff287816 */ /* 0x008fc60000000028 */
[----:B------:R-:W-:Y:S01]  /*4f50*/  IMAD R13, R12, R215, RZ ;  /* 0x000000d70c0d7224 */ /* 0x000fe200078e02ff */
[----:B------:R-:W-:Y:S01]  /*4f60*/  PRMT R38, RZ, 0x7610, R38 ;  /* 0x00007610ff267816 */ /* 0x000fe20000000026 */
[----:B0-----:R-:W-:Y:S01]  /*4f70*/  IMAD R134, R134, UR4, RZ ;  /* 0x0000000486867c24 */ /* 0x001fe2000f8e02ff */
[----:B------:R0:W5:Y:S01]  /*4f80*/  @P0 LDG.E.U16 R40, desc[UR22][R54.64] ;  /* 0x0000001636280981 */ /* 0x000162000c1e1500 */
[----:B------:R-:W-:Y:S01]  /*4f90*/  IMAD R155, R155, UR4, RZ ;  /* 0x000000049b9b7c24 */ /* 0x000fe2000f8e02ff */
[----:B------:R-:W-:Y:S01]  /*4fa0*/  LEA R22, P0, R13, UR14, 0x1 ;  /* 0x0000000e0d167c11 */ /* 0x000fe2000f8008ff */
[----:B------:R-:W-:Y:S01]  /*4fb0*/  IMAD R128, R128, UR4, RZ ;  /* 0x0000000480807c24 */ /* 0x000fe2000f8e02ff */
[----:B------:R2:W5:Y:S01]  /*4fc0*/  @P4 LDG.E.U16 R38, desc[UR22][R56.64] ;  /* 0x0000001638264981 */ /* 0x000562000c1e1500 */
[----:B------:R-:W-:Y:S01]  /*4fd0*/  IMAD R135, R135, UR4, RZ ;  /* 0x0000000487877c24 */ /* 0x000fe2000f8e02ff */
[----:B------:R-:W-:Y:S01]  /*4fe0*/  LEA.HI.X.SX32 R23, R13, UR15, 0x1, P0 ;  /* 0x0000000f0d177c11 */ /* 0x000fe200080f0eff */
[----:B------:R-:W-:Y:S01]  /*4ff0*/  IMAD R131, R131, UR4, RZ ;  /* 0x0000000483837c24 */ /* 0x000fe2000f8e02ff */
[----:B------:R-:W-:-:S02]  /*5000*/  LEA R42, P6, R134, R22, 0x1 ;  /* 0x00000016862a7211 */ /* 0x000fc400078c08ff */
[-C--:B------:R-:W-:Y:S01]  /*5010*/  LEA R41, P4, R155, R22.reuse, 0x1 ;  /* 0x000000169b297211 */ /* 0x080fe200078808ff */
[----:B------:R-:W-:Y:S01]  /*5020*/  IMAD R132, R132, UR4, RZ ;  /* 0x0000000484847c24 */ /* 0x000fe2000f8e02ff */
[-C--:B------:R-:W-:Y:S01]  /*5030*/  LEA.HI.X.SX32 R165, R134, R23.reuse, 0x1, P6 ;  /* 0x0000001786a57211 */ /* 0x080fe200030f0eff */
[----:B------:R-:W-:Y:S01]  /*5040*/  IMAD R138, R138, UR4, RZ ;  /* 0x000000048a8a7c24 */ /* 0x000fe2000f8e02ff */
[CC--:B------:R-:W-:Y:S01]  /*5050*/  LEA R167, P0, R128.reuse, R22.reuse, 0x1 ;  /* 0x0000001680a77211 */ /* 0x0c0fe200078008ff */
[----:B------:R-:W-:Y:S01]  /*5060*/  IMAD R127, R127, UR4, RZ ;  /* 0x000000047f7f7c24 */ /* 0x000fe2000f8e02ff */
[-C--:B------:R-:W-:Y:S02]  /*5070*/  LEA.HI.X.SX32 R174, R155, R23.reuse, 0x1, P4 ;  /* 0x000000179bae7211 */ /* 0x080fe400020f0eff */
[-C--:B-1----:R-:W-:Y:S02]  /*5080*/  LEA R48, P6, R135, R22.reuse, 0x1 ;  /* 0x0000001687307211 */ /* 0x082fe400078c08ff */
[-C--:B------:R-:W-:Y:S01]  /*5090*/  LEA R43, P4, R131, R22.reuse, 0x1 ;  /* 0x00000016832b7211 */ /* 0x080fe200078808ff */
[----:B------:R-:W-:Y:S01]  /*50a0*/  IMAD R151, R151, UR4, RZ ;  /* 0x0000000497977c24 */ /* 0x000fe2000f8e02ff */
[-C--:B------:R-:W-:Y:S01]  /*50b0*/  LEA.HI.X.SX32 R172, R128, R23.reuse, 0x1, P0 ;  /* 0x0000001780ac7211 */ /* 0x080fe200000f0eff */
[----:B------:R-:W-:Y:S01]  /*50c0*/  IMAD R141, R141, UR4, RZ ;  /* 0x000000048d8d7c24 */ /* 0x000fe2000f8e02ff */
[----:B------:R-:W-:Y:S01]  /*50d0*/  LEA.HI.X.SX32 R49, R135, R23, 0x1, P6 ;  /* 0x0000001787317211 */ /* 0x000fe200030f0eff */
[----:B------:R-:W-:Y:S01]  /*50e0*/  IMAD R154, R154, UR4, RZ ;  /* 0x000000049a9a7c24 */ /* 0x000fe2000f8e02ff */
[----:B------:R-:W-:-:S02]  /*50f0*/  LEA R44, P0, R132, R22, 0x1 ;  /* 0x00000016842c7211 */ /* 0x000fc400078008ff */
[-C--:B------:R-:W-:Y:S02]  /*5100*/  LEA.HI.X.SX32 R170, R131, R23.reuse, 0x1, P4 ;  /* 0x0000001783aa7211 */ /* 0x080fe400020f0eff */
[-C--:B0-----:R-:W-:Y:S02]  /*5110*/  LEA R54, P6, R138, R22.reuse, 0x1 ;  /* 0x000000168a367211 */ /* 0x081fe400078c08ff */
        /* <DEDUP_REMOVED lines=8> */
[-C--:B------:R-:W-:Y:S02]  /*51a0*/  LEA R161, P6, R141, R22.reuse, 0x1 ;  /* 0x000000168da17211 */ /* 0x080fe400078c08ff */
[-C--:B------:R-:W-:Y:S01]  /*51b0*/  LEA R52, P4, R154, R22.reuse, 0x1 ;  /* 0x000000169a347211 */ /* 0x080fe200078808ff */
[----:B------:R-:W-:Y:S01]  /*51c0*/  IMAD R14, R153, UR4, RZ ;  /* 0x00000004990e7c24 */ /* 0x000fe2000f8e02ff */
[-C--:B------:R-:W-:Y:S01]  /*51d0*/  LEA.HI.X.SX32 R51, R151, R23.reuse, 0x1, P0 ;  /* 0x0000001797337211 */ /* 0x080fe200000f0eff */
[----:B------:R-:W-:Y:S01]  /*51e0*/  IMAD R140, R140, UR4, RZ ;  /* 0x000000048c8c7c24 */ /* 0x000fe2000f8e02ff */
[-C--:B------:R-:W-:Y:S01]  /*51f0*/  LEA.HI.X.SX32 R166, R141, R23.reuse, 0x1, P6 ;  /* 0x000000178da67211 */ /* 0x080fe200030f0eff */
[----:B------:R-:W-:Y:S01]  /*5200*/  IMAD R125, R125, UR4, RZ ;  /* 0x000000047d7d7c24 */ /* 0x000fe2000f8e02ff */
[----:B--2---:R-:W-:Y:S01]  /*5210*/  LEA R56, P0, R126, R22, 0x1 ;  /* 0x000000167e387211 */ /* 0x004fe200078008ff */
[----:B------:R-:W-:Y:S01]  /*5220*/  IMAD R136, R136, UR4, RZ ;  /* 0x0000000488887c24 */ /* 0x000fe2000f8e02ff */
[----:B------:R-:W-:-:S02]  /*5230*/  LEA.HI.X.SX32 R53, R154, R23, 0x1, P4 ;  /* 0x000000179a357211 */ /* 0x000fc400020f0eff */
[-C--:B------:R-:W-:Y:S02]  /*5240*/  LEA R153, P6, R146, R22.reuse, 0x1 ;  /* 0x0000001692997211 */ /* 0x080fe400078c08ff */
[-C--:B------:R-:W-:Y:S01]  /*5250*/  LEA R163, P4, R137, R22.reuse, 0x1 ;  /* 0x0000001689a37211 */ /* 0x080fe200078808ff */
[----:B------:R-:W-:Y:S01]  /*5260*/  IMAD R19, R147, UR4, RZ ;  /* 0x0000000493137c24 */ /* 0x000fe2000f8e02ff */
[-C--:B------:R-:W-:Y:S01]  /*5270*/  LEA.HI.X.SX32 R57, R126, R23.reuse, 0x1, P0 ;  /* 0x000000177e397211 */ /* 0x080fe200000f0eff */
[----:B------:R-:W-:Y:S01]  /*5280*/  IMAD R145, R145, UR4, RZ ;  /* 0x0000000491917c24 */ /* 0x000fe2000f8e02ff */
[-C--:B------:R-:W-:Y:S01]  /*5290*/  LEA.HI.X.SX32 R160, R146, R23.reuse, 0x1, P6 ;  /* 0x0000001792a07211 */ /* 0x080fe200030f0eff */
[----:B------:R-:W-:Y:S01]  /*52a0*/  IMAD R130, R130, UR4, RZ ;  /* 0x0000000482827c24 */ /* 0x000fe2000f8e02ff */
[----:B------:R-:W-:Y:S01]  /*52b0*/  LEA R159, P0, R140, R22, 0x1 ;  /* 0x000000168c9f7211 */ /* 0x000fe200078008ff */
        /* <DEDUP_REMOVED lines=9> */
[----:B------:R-:W-:Y:S02]  /*5350*/  LEA R152, P0, R145, R22, 0x1 ;  /* 0x0000001691987211 */ /* 0x000fe400078008ff */
        /* <DEDUP_REMOVED lines=16> */
[----:B------:R-:W-:Y:S01]  /*5460*/  VIADD R116, R4, 0x3f ;  /* 0x0000003f04747836 */ /* 0x000fe20000000000 */
[----:B------:R-:W-:Y:S01]  /*5470*/  LEA R138, P0, R13, R22, 0x1 ;  /* 0x000000160d8a7211 */ /* 0x000fe200078008ff */
[----:B------:R-:W-:Y:S01]  /*5480*/  IMAD R139, R139, UR4, RZ ;  /* 0x000000048b8b7c24 */ /* 0x000fe2000f8e02ff */
[----:B------:R-:W-:-:S02]  /*5490*/  LEA.HI.X.SX32 R150, R129, R23, 0x1, P4 ;  /* 0x0000001781967211 */ /* 0x000fc400020f0eff */
[-C--:B------:R-:W-:Y:S02]  /*54a0*/  LEA R123, P6, R17, R22.reuse, 0x1 ;  /* 0x00000016117b7211 */ /* 0x080fe400078c08ff */
[-C--:B------:R-:W-:Y:S01]  /*54b0*/  LEA R137, P4, R14, R22.reuse, 0x1 ;  /* 0x000000160e897211 */ /* 0x080fe200078808ff */
[----:B------:R-:W-:Y:S01]  /*54c0*/  IMAD R20, R124, UR4, RZ ;  /* 0x000000047c147c24 */ /* 0x000fe2000f8e02ff */
[-C--:B------:R-:W-:Y:S02]  /*54d0*/  LEA.HI.X.SX32 R145, R13, R23.reuse, 0x1, P0 ;  /* 0x000000170d917211 */ /* 0x080fe400000f0eff */
[-C--:B------:R-:W-:Y:S02]  /*54e0*/  LEA.HI.X.SX32 R126, R17, R23.reuse, 0x1, P6 ;  /* 0x00000017117e7211 */ /* 0x080fe400030f0eff */
[----:B------:R-:W-:Y:S02]  /*54f0*/  LEA R132, P0, R139, R22, 0x1 ;  /* 0x000000168b847211 */ /* 0x000fe400078008ff */
[----:B------:R-:W-:-:S02]  /*5500*/  LEA.HI.X.SX32 R144, R14, R23, 0x1, P4 ;  /* 0x000000170e907211 */ /* 0x000fc400020f0eff */
[----:B------:R-:W-:Y:S01]  /*5510*/  ISETP.GT.AND P6, PT, R116, 0x3f, PT ;  /* 0x0000003f7400780c */ /* 0x000fe20003fc4270 */
[----:B------:R-:W-:-:S04]  /*5520*/  @!UP1 UIADD3 UR4, UPT, UPT, -UR7, 0x100000, URZ ;  /* 0x0010000007049890 */ /* 0x000fc8000fffe1ff */
[----:B------:R-:W-:Y:S02]  /*5530*/  @!UP1 USHF.L.U32 UR5, UR4, 0xb, URZ ;  /* 0x0000000b04059899 */ /* 0x000fe400080006ff */
[----:B------:R-:W-:Y:S01]  /*5540*/  @!UP1 USHF.L.U32 UR4, UR4, 0x1, URZ ;  /* 0x0000000104049899 */ /* 0x000fe200080006ff */
[-C--:B------:R-:W-:Y:S02]  /*5550*/  LEA R131, P4, R16, R22.reuse, 0x1 ;  /* 0x0000001610837211 */ /* 0x080fe400078808ff */
[-C--:B------:R-:W-:Y:S02]  /*5560*/  LEA.HI.X.SX32 R139, R139, R23.reuse, 0x1, P0 ;  /* 0x000000178b8b7211 */ /* 0x080fe400000f0eff */
[-C--:B------:R-:W-:Y:S02]  /*5570*/  LEA R130, P0, R18, R22.reuse, 0x1 ;  /* 0x0000001612827211 */ /* 0x080fe400078008ff */
[----:B------:R-:W-:Y:S01]  /*5580*/  LEA.HI.X.SX32 R136, R16, R23, 0x1, P4 ;  /* 0x0000001710887211 */ /* 0x000fe200020f0eff */
[----:B------:R-:W-:Y:S01]  /*5590*/  VOTEU.ALL UP1, P2 ;  /* 0x0000000000ff7886 */ /* 0x000fe20001020000 */
[----:B------:R-:W-:-:S02]  /*55a0*/  LEA R127, P4, R19, R22, 0x1 ;  /* 0x00000016137f7211 */ /* 0x000fc400078808ff */
[-C--:B------:R-:W-:Y:S02]  /*55b0*/  LEA.HI.X.SX32 R135, R18, R23.reuse, 0x1, P0 ;  /* 0x0000001712877211 */ /* 0x080fe400000f0eff */
[CC--:B------:R-:W-:Y:S01]  /*55c0*/  LEA R125, P0, R20.reuse, R22.reuse, 0x1 ;  /* 0x00000016147d7211 */ /* 0x0c0fe200078008ff */
[----:B------:R0:W1:Y:S01]  /*55d0*/  @!UP1 SYNCS.EXCH.64 URZ, [UR9+0x4008], UR4 ;  /* 0x0040080409ff95b2 */ /* 0x0000620008000100 */
[-C--:B------:R-:W-:Y:S02]  /*55e0*/  LEA.HI.X.SX32 R134, R19, R23.reuse, 0x1, P4 ;  /* 0x0000001713867211 */ /* 0x080fe400020f0eff */
[----:B------:R-:W-:Y:S02]  /*55f0*/  LEA R124, P4, R21, R22, 0x1 ;  /* 0x00000016157c7211 */ /* 0x000fe400078808ff */
[----:B------:R-:W-:Y:S02]  /*5600*/  LEA.HI.X.SX32 R128, R20, R23, 0x1, P0 ;  /* 0x0000001714807211 */ /* 0x000fe400000f0eff */
[----:B------:R-:W-:-:S02]  /*5610*/  ISETP.LT.AND P0, PT, R12, R4, P6 ;  /* 0x000000040c00720c */ /* 0x000fc40003701270 */
[----:B------:R-:W-:Y:S01]  /*5620*/  LEA.HI.X.SX32 R129, R21, R23, 0x1, P4 ;  /* 0x0000001715817211 */ /* 0x000fe200020f0eff */
[----:B0-----:R-:W-:Y:S10]  /*5630*/  @!P6 BRA `(.L_x_6) ;  /* 0x000000000084e947 */ /* 0x001ff40003800000 */
[----:B-----5:R-:W-:Y:S02]  /*5640*/  PRMT R29, R29, 0x5410, R30 ;  /* 0x000054101d1d7816 */ /* 0x020fe4000000001e */
[----:B------:R-:W-:Y:S02]  /*5650*/  PRMT R30, R31, 0x5410, R32 ;  /* 0x000054101f1e7816 */ /* 0x000fe40000000020 */
[----:B------:R-:W-:Y:S02]  /*5660*/  PRMT R31, R33, 0x5410, R34 ;  /* 0x00005410211f7816 */ /* 0x000fe40000000022 */
[----:B------:R-:W-:Y:S02]  /*5670*/  PRMT R32, R35, 0x5410, R36 ;  /* 0x0000541023207816 */ /* 0x000fe40000000024 */
[----:B------:R-:W-:Y:S02]  /*5680*/  PRMT R4, R120, 0x5410, R99 ;  /* 0x0000541078047816 */ /* 0x000fe40000000063 */
[----:B------:R-:W-:-:S02]  /*5690*/  PRMT R5, R118, 0x5410, R5 ;  /* 0x0000541076057816 */ /* 0x000fc40000000005 */
[----:B------:R-:W-:Y:S02]  /*56a0*/  PRMT R6, R98, 0x5410, R97 ;  /* 0x0000541062067816 */ /* 0x000fe40000000061 */
        /* <DEDUP_REMOVED lines=24> */
[----:B------:R-:W-:-:S04]  /*5830*/  PRMT R35, R169, 0x5410, R176 ;  /* 0x00005410a9237816 */ /* 0x000fc800000000b0 */
[----:B------:R0:W-:Y:S03]  /*5840*/  STTM.x32 tmem[UR10+0x40], R4 ;  /* 0x00004004000079ed */ /* 0x0001e600082c000a */
.L_x_6:
[----:B------:R-:W2:Y:S01]  /*5850*/  FENCE.VIEW.ASYNC.T ;  /* 0x00000000000073c6 */ /* 0x000ea20000000200 */
[----:B0-----:R-:W-:Y:S01]  /*5860*/  PRMT R4, RZ, 0x7610, R4 ;  /* 0x00007610ff047816 */ /* 0x001fe20000000004 */
[----:B-----5:R-:W-:Y:S01]  /*5870*/  IMAD.MOV.U32 R36, RZ, RZ, R41 ;  /* 0x000000ffff247224 */ /* 0x020fe200078e0029 */
[----:B------:R-:W-:Y:S01]  /*5880*/  PRMT R8, RZ, 0x7610, R8 ;  /* 0x00007610ff087816 */ /* 0x000fe20000000008 */
[----:B-12---:R-:W-:Y:S01]  /*5890*/  BAR.SYNC.DEFER_BLOCKING 0x0 ;  /* 0x0000000000007b1d */ /* 0x006fe20000010000 */
[----:B------:R-:W-:Y:S01]  /*58a0*/  IMAD.MOV.U32 R37, RZ, RZ, R174 ;  /* 0x000000ffff257224 */ /* 0x000fe200078e00ae */
[----:B------:R-:W-:Y:S01]  /*58b0*/  PRMT R12, RZ, 0x7610, R12 ;  /* 0x00007610ff0c7816 */ /* 0x000fe2000000000c */
        /* <DEDUP_REMOVED lines=59> */
[----:B------:R-:W2:Y:S01]  /*5c70*/  @P0 LDG.E.U16 R4, desc[UR22][R36.64] ;  /* 0x0000001624040981 */ /* 0x000ea2000c1e1500 */
[----:B------:R-:W-:-:S02]  /*5c80*/  IMAD.MOV.U32 R88, RZ, RZ, R131 ;  /* 0x000000ffff587224 */ /* 0x000fc400078e0083 */
[----:B------:R-:W-:Y:S01]  /*5c90*/  IMAD.MOV.U32 R89, RZ, RZ, R136 ;  /* 0x000000ffff597224 */ /* 0x000fe200078e0088 */
[----:B------:R-:W3:Y:S01]  /*5ca0*/  @P0 LDG.E.U16 R8, desc[UR22][R44.64] ;  /* 0x000000162c080981 */ /* 0x000ee2000c1e1500 */
[----:B------:R-:W-:Y:S02]  /*5cb0*/  IMAD.MOV.U32 R96, RZ, RZ, R125 ;  /* 0x000000ffff607224 */ /* 0x000fe400078e007d */
[----:B------:R-:W-:Y:S01]  /*5cc0*/  IMAD.MOV.U32 R97, RZ, RZ, R128 ;  /* 0x000000ffff617224 */ /* 0x000fe200078e0080 */
[----:B------:R-:W4:Y:S01]  /*5cd0*/  @P0 LDG.E.U16 R12, desc[UR22][R52.64] ;  /* 0x00000016340c0981 */ /* 0x000f22000c1e1500 */
[----:B------:R-:W-:Y:S02]  /*5ce0*/  IMAD.MOV.U32 R43, RZ, RZ, R165 ;  /* 0x000000ffff2b7224 */ /* 0x000fe400078e00a5 */
[----:B------:R-:W-:Y:S01]  /*5cf0*/  IMAD.MOV.U32 R58, RZ, RZ, R163 ;  /* 0x000000ffff3a7224 */ /* 0x000fe200078e00a3 */
[----:B------:R-:W4:Y:S01]  /*5d00*/  @P0 LDG.E.U16 R16, desc[UR22][R60.64] ;  /* 0x000000163c100981 */ /* 0x000f22000c1e1500 */
[----:B------:R-:W-:-:S02]  /*5d10*/  IMAD.MOV.U32 R59, RZ, RZ, R168 ;  /* 0x000000ffff3b7224 */ /* 0x000fc400078e00a8 */
[----:B------:R-:W-:Y:S01]  /*5d20*/  IMAD.MOV.U32 R66, RZ, RZ, R153 ;  /* 0x000000ffff427224 */ /* 0x000fe200078e0099 */
[----:B------:R-:W4:Y:S01]  /*5d30*/  @P0 LDG.E.U16 R20, desc[UR22][R68.64] ;  /* 0x0000001644140981 */ /* 0x000f22000c1e1500 */
        /* <DEDUP_REMOVED lines=12> */
[----:B------:R-:W-:Y:S01]  /*5e00*/  IMAD.MOV.U32 R99, RZ, RZ, R129 ;  /* 0x000000ffff637224 */ /* 0x000fe200078e0081 */
[----:B------:R-:W-:Y:S01]  /*5e10*/  SHF.R.S32.HI R118, RZ, 0x1f, R115 ;  /* 0x0000001fff767819 */ /* 0x000fe20000011473 */
[----:B------:R-:W0:Y:S01]  /*5e20*/  LDCU UR5, c[0x0][0x3a0] ;  /* 0x00007400ff0577ac */ /* 0x000e220008000800 */
[----:B------:R-:W4:Y:S04]  /*5e30*/  @P0 LDG.E.U16 R9, desc[UR22][R46.64] ;  /* 0x000000162e090981 */ /* 0x000f28000c1e1500 */
        /* <DEDUP_REMOVED lines=21> */
[----:B------:R-:W4:Y:S01]  /*5f90*/  @P0 LDG.E.U16 R35, desc[UR22][R98.64] ;  /* 0x0000001662230981 */ /* 0x000f22000c1e1500 */
[----:B------:R-:W-:-:S02]  /*5fa0*/  SHF.R.S32.HI R119, RZ, 0x6, R3 ;  /* 0x00000006ff777819 */ /* 0x000fc40000011403 */
[----:B------:R-:W-:Y:S01]  /*5fb0*/  SHF.L.U64.HI R115, R115, 0x1, R118 ;  /* 0x0000000173737819 */ /* 0x000fe20000010276 */
[----:B------:R-:W-:Y:S01]  /*5fc0*/  IMAD.SHL.U32 R118, R214, 0x40, RZ ;  /* 0x00000040d6767824 */ /* 0x000fe200078e00ff */
[----:B------:R-:W-:Y:S01]  /*5fd0*/  SGXT R119, R119, 0x1 ;  /* 0x000000017777781a */ /* 0x000fe20000000200 */
[----:B------:R-:W-:Y:S02]  /*5fe0*/  IMAD.SHL.U32 R117, R3, 0x2, RZ ;  /* 0x0000000203757824 */ /* 0x000fe400078e00ff */
[----:B------:R-:W-:Y:S01]  /*5ff0*/  IMAD.WIDE R114, R118, 0x2, R114 ;  /* 0x0000000276727825 */ /* 0x000fe200078e0272 */
[----:B------:R-:W-:-:S04]  /*6000*/  LOP3.LUT R120, R119, 0x90, RZ, 0xc0, !PT ;  /* 0x0000009077787812 */ /* 0x000fc800078ec0ff */
[----:B------:R-:W-:Y:S02]  /*6010*/  LOP3.LUT R117, R120, 0x7e, R117, 0x78, !PT ;  /* 0x0000007e78757812 */ /* 0x000fe400078e7875 */
[----:B------:R-:W-:Y:S02]  /*6020*/  IADD3 R120, P3, PT, R114, UR12, RZ ;  /* 0x0000000c72787c10 */ /* 0x000fe4000ff7e0ff */
[----:B------:R-:W-:Y:S02]  /*6030*/  LOP3.LUT R114, R117, 0x20, RZ, 0x3c, !PT ;  /* 0x0000002075727812 */ /* 0x000fe400078e3cff */
[----:B------:R-:W-:Y:S02]  /*6040*/  IADD3.X R122, PT, PT, R115, UR13, RZ, P3, !PT ;  /* 0x0000000d737a7c10 */ /* 0x000fe40009ffe4ff */
[----:B------:R-:W-:Y:S01]  /*6050*/  LOP3.LUT R115, R117, 0x40, RZ, 0x3c, !PT ;  /* 0x0000004075737812 */ /* 0x000fe200078e3cff */
[----:B0-----:R-:W-:-:S04]  /*6060*/  UIADD3 UR7, UPT, UPT, UR5, 0x3f, URZ ;  /* 0x0000003f05077890 */ /* 0x001fc8000fffe0ff */
[----:B------:R-:W-:-:S04]  /*6070*/  USHF.R.S32.HI UR5, URZ, 0x1f, UR7 ;  /* 0x0000001fff057899 */ /* 0x000fc80008011407 */
[----:B------:R-:W-:Y:S01]  /*6080*/  ULEA.HI UR7, UR5, UR7, URZ, 0x6 ;  /* 0x0000000705077291 */ /* 0x000fe2000f8f30ff */
[----:B------:R-:W-:Y:S01]  /*6090*/  ISETP.NE.U32.AND P0, PT, R142, RZ, PT ;  /* 0x000000ff8e00720c */ /* 0x000fe20003f05070 */
[----:B------:R-:W-:Y:S02]  /*60a0*/  UIADD3 UR5, UPT, UPT, UR9, 0x2000, URZ ;  /* 0x0000200009057890 */ /* 0x000fe4000fffe0ff */
[----:B------:R-:W-:Y:S01]  /*60b0*/  USHF.R.S32.HI UR7, URZ, 0x6, UR7 ;  /* 0x00000006ff077899 */ /* 0x000fe20008011407 */
[----:B------:R-:W-:Y:S01]  /*60c0*/  ISETP.LT.OR P1, PT, R116, 0x40, P0 ;  /* 0x000000407400780c */ /* 0x000fe20000721670 */
[----:B------:R-:W-:Y:S02]  /*60d0*/  USHF.R.U32.HI UR5, URZ, 0x4, UR5 ;  /* 0x00000004ff057899 */ /* 0x000fe40008011605 */
[----:B------:R-:W-:Y:S02]  /*60e0*/  UISETP.LT.AND UP1, UPT, UR7, 0x1, UPT ;  /* 0x000000010700788c */ /* 0x000fe4000bf21270 */
[----:B------:R-:W-:-:S02]  /*60f0*/  USGXT.U32 UR18, UR5, 0xe ;  /* 0x0000000e0512789a */ /* 0x000fc40008000000 */
[----:B------:R-:W-:Y:S02]  /*6100*/  USEL UR5, UR7, 0x1, !UP1 ;  /* 0x0000000107057887 */ /* 0x000fe4000c800000 */
[----:B------:R-:W-:Y:S02]  /*6110*/  UIADD3 UR14, UP1, UPT, UR18, 0x2, URZ ;  /* 0x00000002120e7890 */ /* 0x000fe4000ff3e0ff */
[----:B------:R-:W-:Y:S01]  /*6120*/  UIADD3 UR7, UPT, UPT, UR5, -0x1, URZ ;  /* 0xffffffff05077890 */ /* 0x000fe2000fffe0ff */
[----:B------:R-:W-:Y:S01]  /*6130*/  UMOV UR4, URZ ;  /* 0x000000ff00047c82 */ /* 0x000fe20008000000 */
[----:B------:R-:W-:Y:S02]  /*6140*/  UIADD3 UR11, UPT, UPT, UR8, 0x40, URZ ;  /* 0x00000040080b7890 */ /* 0x000fe4000fffe0ff */
[----:B------:R-:W-:Y:S02]  /*6150*/  UIADD3.X UR15, UPT, UPT, UR4, 0x40004040, URZ, UP1, !UPT ;  /* 0x40004040040f7890 */ /* 0x000fe40008ffe4ff */
[----:B------:R-:W-:Y:S01]  /*6160*/  UISETP.NE.U32.AND UP1, UPT, UR7, URZ, UPT ;  /* 0x000000ff0700728c */ /* 0x000fe2000bf25070 */
[----:B------:R-:W-:-:S02]  /*6170*/  IMAD.SHL.U32 R215, R215, 0x40, RZ ;  /* 0x00000040d7d77824 */ /* 0x000fc400078e00ff */
[C---:B------:R-:W-:Y:S02]  /*6180*/  IMAD.SHL.U32 R213, R214.reuse, 0x10, RZ ;  /* 0x00000010d6d57824 */ /* 0x040fe400078e00ff */
[C---:B------:R-:W-:Y:S02]  /*6190*/  IMAD R211, R214.reuse, 0x11, RZ ;  /* 0x00000011d6d37824 */ /* 0x040fe400078e02ff */
[C---:B------:R-:W-:Y:S02]  /*61a0*/  IMAD R209, R214.reuse, 0x12, RZ ;  /* 0x00000012d6d17824 */ /* 0x040fe400078e02ff */
[C---:B------:R-:W-:Y:S02]  /*61b0*/  IMAD R207, R214.reuse, 0x13, RZ ;  /* 0x00000013d6cf7824 */ /* 0x040fe400078e02ff */
[C---:B------:R-:W-:Y:S02]  /*61c0*/  IMAD R205, R214.reuse, 0x14, RZ ;  /* 0x00000014d6cd7824 */ /* 0x040fe400078e02ff */
[----:B------:R-:W-:-:S02]  /*61d0*/  IMAD R203, R214, 0x15, RZ ;  /* 0x00000015d6cb7824 */ /* 0x000fc400078e02ff */
[C---:B------:R-:W-:Y:S02]  /*61e0*/  IMAD R201, R214.reuse, 0x16, RZ ;  /* 0x00000016d6c97824 */ /* 0x040fe400078e02ff */
        /* <DEDUP_REMOVED lines=9> */
[C---:B------:R-:W-:Y:S02]  /*6280*/  IMAD.SHL.U32 R181, R214.reuse, 0x20, RZ ;  /* 0x00000020d6b57824 */ /* 0x040fe400078e00ff */
        /* <DEDUP_REMOVED lines=26> */
[----:B------:R-:W-:Y:S01]  /*6430*/  IMAD R127, R214, 0x3b, RZ ;  /* 0x0000003bd67f7824 */ /* 0x000fe200078e02ff */
[----:B--2---:R0:W-:Y:S04]  /*6440*/  STS.U16 [R117+UR9], R4 ;  /* 0x0000000475007988 */ /* 0x0041e80008000409 */
[----:B---3--:R-:W-:Y:S04]  /*6450*/  STS.U16 [R117+UR9+0x400], R8 ;  /* 0x0004000875007988 */ /* 0x008fe80008000409 */
[----:B----4-:R-:W-:Y:S01]  /*6460*/  STS.U16 [R117+UR9+0x800], R12 ;  /* 0x0008000c75007988 */ /* 0x010fe20008000409 */
[----:B0-----:R-:W-:-:S03]  /*6470*/  LOP3.LUT R4, R117, 0x60, RZ, 0x3c, !PT ;  /* 0x0000006075047812 */ /* 0x001fc600078e3cff */
[----:B------:R-:W-:Y:S04]  /*6480*/  STS.U16 [R117+UR9+0xc00], R16 ;  /* 0x000c001075007988 */ /* 0x000fe80008000409 */
[----:B------:R-:W-:Y:S04]  /*6490*/  STS.U16 [R117+UR9+0x1000], R20 ;  /* 0x0010001475007988 */ /* 0x000fe80008000409 */
[----:B------:R-:W-:Y:S04]  /*64a0*/  STS.U16 [R117+UR9+0x1400], R24 ;  /* 0x0014001875007988 */ /* 0x000fe80008000409 */
[----:B------:R-:W-:Y:S04]  /*64b0*/  STS.U16 [R117+UR9+0x1800], R28 ;  /* 0x0018001c75007988 */ /* 0x000fe80008000409 */
[----:B------:R-:W-:Y:S04]  /*64c0*/  STS.U16 [R117+UR9+0x1c00], R32 ;  /* 0x001c002075007988 */ /* 0x000fe80008000409 */
[----:B------:R0:W-:Y:S04]  /*64d0*/  STS.U16 [R114+UR9+0x100], R5 ;  /* 0x0001000572007988 */ /* 0x0001e80008000409 */
        /* <DEDUP_REMOVED lines=22> */
[----:B------:R1:W-:Y:S01]  /*6640*/  STS.U16 [R4+UR9+0x1f00], R35 ;  /* 0x001f002304007988 */ /* 0x0003e20008000409 */
[----:B------:R2:W-:Y:S06]  /*6650*/  MEMBAR.ALL.CTA ;  /* 0x0000000000007992 */ /* 0x0005ec0000008000 */
[----:B--2---:R-:W2:Y:S01]  /*6660*/  FENCE.VIEW.ASYNC.S ;  /* 0x00000000000073c6 */ /* 0x004ea20000000000 */
[----:B0-----:R-:W-:Y:S01]  /*6670*/  SHF.R.S32.HI R5, RZ, 0x1f, R214 ;  /* 0x0000001fff057819 */ /* 0x001fe200000114d6 */
[----:B------:R-:W-:-:S02]  /*6680*/  IMAD R125, R214, 0x3c, RZ ;  /* 0x0000003cd67d7824 */ /* 0x000fc400078e02ff */
[C---:B------:R-:W-:Y:S02]  /*6690*/  IMAD R123, R214.reuse, 0x3d, RZ ;  /* 0x0000003dd67b7824 */ /* 0x040fe400078e02ff */
[C---:B------:R-:W-:Y:S02]  /*66a0*/  IMAD R121, R214.reuse, 0x3e, RZ ;  /* 0x0000003ed6797824 */ /* 0x040fe400078e02ff */
[----:B------:R-:W-:Y:S01]  /*66b0*/  IMAD R119, R214, 0x3f, RZ ;  /* 0x0000003fd6777824 */ /* 0x000fe200078e02ff */
[----:B--2---:R-:W-:Y:S06]  /*66c0*/  BAR.SYNC.DEFER_BLOCKING 0x0 ;  /* 0x0000000000007b1d */ /* 0x004fec0000010000 */
[----:B-1----:R-:W-:Y:S05]  /*66d0*/  @P1 BRA `(.L_x_7) ;  /* 0x0000000000701947 */ /* 0x002fea0003800000 */
[----:B------:R-:W-:Y:S01]  /*66e0*/  USHF.R.U32.HI UR12, URZ, 0x4, UR9 ;  /* 0x00000004ff0c7899 */ /* 0x000fe20008011609 */
[----:B------:R-:W-:Y:S01]  /*66f0*/  UMOV UR4, URZ ;  /* 0x000000ff00047c82 */ /* 0x000fe20008000000 */
[----:B------:R-:W-:Y:S02]  /*6700*/  UIADD3 UR16, UPT, UPT, UR8, 0x48, URZ ;  /* 0x0000004808107890 */ /* 0x000fe4000fffe0ff */
[----:B------:R-:W-:Y:S02]  /*6710*/  USGXT.U32 UR12, UR12, 0xe ;  /* 0x0000000e0c0c789a */ /* 0x000fe40008000000 */
[----:B------:R-:W-:Y:S02]  /*6720*/  UIADD3 UR17, UPT, UPT, UR8, 0x50, URZ ;  /* 0x0000005008117890 */ /* 0x000fe4000fffe0ff */
[----:B------:R-:W-:Y:S02]  /*6730*/  UIADD3 UR26, UP2, UPT, UR12, 0x2, URZ ;  /* 0x000000020c1a7890 */ /* 0x000fe4000ff5e0ff */
[----:B------:R-:W-:-:S02]  /*6740*/  UIADD3 UR19, UPT, UPT, UR8, 0x58, URZ ;  /* 0x0000005808137890 */ /* 0x000fc4000fffe0ff */
[----:B------:R-:W-:Y:S01]  /*6750*/  UIADD3.X UR27, UPT, UPT, UR4, 0x40004040, URZ, UP2, !UPT ;  /* 0x40004040041b7890 */ /* 0x000fe200097fe4ff */
[----:B------:R-:W-:Y:S01]  /*6760*/  UMOV UR28, 0x0 ;  /* 0x00000000001c7882 */ /* 0x000fe20000000000 */
[----:B------:R-:W-:Y:S02]  /*6770*/  UMOV UR29, 0x8100490 ;  /* 0x08100490001d7882 */ /* 0x000fe40000000000 */
[----:B------:R-:W-:Y:S02]  /*6780*/  UIADD3.64 UR20, UPT, UPT, UR26, 0x2, URZ ;  /* 0x000000021a147897 */ /* 0x000fe4000fffe0ff */
[----:B------:R-:W-:Y:S01]  /*6790*/  UIADD3.64 UR24, UPT, UPT, UR26, 0x4, URZ ;  /* 0x000000041a187897 */ /* 0x000fe2000fffe0ff */
[----:B------:R-:W-:Y:S01]  /*67a0*/  UMOV UR13, 0x40004040 ;  /* 0x40004040000d7882 */ /* 0x000fe20000000000 */
[----:B------:R-:W-:Y:S01]  /*67b0*/  UMOV UR30, 0x0 ;  /* 0x00000000001e7882 */ /* 0x000fe20000000000 */
[----:B------:R-:W-:Y:S01]  /*67c0*/  UMOV UR31, 0x8100490 ;  /* 0x08100490001f7882 */ /* 0x000fe20000000000 */
[----:B------:R-:W-:Y:S01]  /*67d0*/  UMOV UR32, 0x0 ;  /* 0x0000000000207882 */ /* 0x000fe20000000000 */
[----:B------:R-:W-:Y:S01]  /*67e0*/  UMOV UR33, 0x8100490 ;  /* 0x0810049000217882 */ /* 0x000fe20000000000 */
[----:B------:R-:W-:Y:S01]  /*67f0*/  UMOV UR4, UR6 ;  /* 0x0000000600047c82 */ /* 0x000fe20008000000 */
[----:B------:R-:W-:Y:S01]  /*6800*/  UMOV UR5, URZ ;  /* 0x000000ff00057c82 */ /* 0x000fe20008000000 */
[----:B------:R0:W-:Y:S01]  /*6810*/  UTCHMMA tmem[UR11], gdesc[UR12], tmem[UR8], tmem[UR28], idesc[UR29], !UPT ;  /* 0x00ff1c0c0b0079ea */ /* 0x0001e2000f800008 */
[----:B------:R-:W-:Y:S01]  /*6820*/  UMOV UR34, 0x0 ;  /* 0x0000000000227882 */ /* 0x000fe20000000000 */
[----:B------:R-:W-:Y:S01]  /*6830*/  UMOV UR35, 0x8100490 ;  /* 0x0810049000237882 */ /* 0x000fe20000000000 */
[----:B------:R0:W-:Y:S01]  /*6840*/  UTCHMMA tmem[UR16], gdesc[UR26], tmem[UR8], tmem[UR30], idesc[UR31], UPT ;  /* 0x00ff1e1a100079ea */ /* 0x0001e2000b800008 */
[----:B------:R-:W-:Y:S01]  /*6850*/  UMOV UR4, UR4 ;  /* 0x0000000400047c82 */ /* 0x000fe20008000000 */
[----:B------:R0:W-:Y:S01]  /*6860*/  UTCHMMA tmem[UR17], gdesc[UR20], tmem[UR8], tmem[UR32], idesc[UR33], UPT ;  /* 0x00ff2014110079ea */ /* 0x0001e2000b800008 */
[----:B------:R0:W-:Y:S01]  /*6870*/  UTCHMMA tmem[UR19], gdesc[UR24], tmem[UR8], tmem[UR34], idesc[UR35], UPT ;  /* 0x00ff2218130079ea */ /* 0x0001e2000b800008 */
[----:B------:R0:W-:Y:S01]  /*6880*/  UTCBAR [UR4], URZ ;  /* 0x000000ff040073e9 */ /* 0x0001e200080000ff */
[----:B------:R-:W-:Y:S01]  /*6890*/  NOP ;  /* 0x0000000000007918 */ /* 0x000fe20000000000 */
.L_x_7:
[C---:B------:R-:W-:Y:S01]  /*68a0*/  SHF.L.U64.HI R116, R214.reuse, 0x1, R5 ;  /* 0x00000001d6747819 */ /* 0x040fe20000010205 */
[----:B------:R-:W-:Y:S01]  /*68b0*/  IMAD R117, R214, 0x9, RZ ;  /* 0x00000009d6757824 */ /* 0x000fe200078e02ff */
[----:B0-----:R-:W-:Y:S01]  /*68c0*/  UMOV UR4, URZ ;  /* 0x000000ff00047c82 */ /* 0x001fe20008000000 */
[----:B------:R-:W-:Y:S05]  /*68d0*/  BRA.U !UP1, `(.L_x_8) ;  /* 0x0000002909847547 */ /* 0x000fea000b800000 */
[----:B------:R-:W-:Y:S01]  /*68e0*/  IMAD.MOV.U32 R114, RZ, RZ, R120 ;  /* 0x000000ffff727224 */ /* 0x000fe200078e0078 */
[----:B------:R-:W-:Y:S01]  /*68f0*/  UIADD3.64 UR24, UPT, UPT, UR14, 0x2, URZ ;  /* 0x000000020e187897 */ /* 0x000fe2000fffe0ff */
[----:B------:R-:W-:Y:S01]  /*6900*/  IMAD.MOV.U32 R115, RZ, RZ, R122 ;  /* 0x000000ffff737224 */ /* 0x000fe200078e007a */
[----:B------:R-:W-:Y:S01]  /*6910*/  UIADD3.64 UR26, UPT, UPT, UR14, 0x4, URZ ;  /* 0x000000040e1a7897 */ /* 0x000fe2000fffe0ff */
[----:B------:R-:W-:Y:S01]  /*6920*/  UMOV UR19, UR7 ;  /* 0x0000000700137c82 */ /* 0x000fe20008000000 */
[----:B------:R-:W-:Y:S01]  /*6930*/  UMOV UR20, 0x1 ;  /* 0x0000000100147882 */ /* 0x000fe20000000000 */
[----:B------:R-:W-:-:S09]  /*6940*/  UMOV UR5, URZ ;  /* 0x000000ff00057c82 */ /* 0x000fd20008000000 */
.L_x_11:
[----:B-1----:R-:W-:Y:S02]  /*6950*/  SHF.R.S32.HI R7, RZ, 0x1f, R100 ;  /* 0x0000001fff077819 */ /* 0x002fe40000011464 */
[----:B------:R-:W-:Y:S02]  /*6960*/  SHF.R.S32.HI R10, RZ, 0x1f, R107 ;  /* 0x0000001fff0a7819 */ /* 0x000fe4000001146b */
[----:B------:R-:W-:Y:S02]  /*6970*/  ISETP.GT.AND P3, PT, R112, 0x3, PT ;  /* 0x000000037000780c */ /* 0x000fe40003f64270 */
[C---:B------:R-:W-:Y:S02]  /*6980*/  LEA R6, P6, R100.reuse, R114, 0x1 ;  /* 0x0000007264067211 */ /* 0x040fe400078c08ff */
[----:B------:R-:W-:Y:S02]  /*6990*/  SHF.L.U64.HI R4, R100, 0x1, R7 ;  /* 0x0000000164047819 */ /* 0x000fe40000010207 */
[----:B------:R-:W-:-:S02]  /*69a0*/  ISETP.GT.AND P4, PT, R112, 0x2, PT ;  /* 0x000000027000780c */ /* 0x000fc40003f84270 */
[----:B------:R-:W-:Y:S01]  /*69b0*/  SHF.R.S32.HI R14, RZ, 0x1f, R101 ;  /* 0x0000001fff0e7819 */ /* 0x000fe20000011465 */
[----:B------:R-:W-:Y:S01]  /*69c0*/  IMAD.X R7, R115, 0x1, R4, P6 ;  /* 0x0000000173077824 */ /* 0x000fe200030e0604 */
[----:B------:R-:W-:Y:S02]  /*69d0*/  ISETP.GT.AND P1, PT, R112, 0x4, PT ;  /* 0x000000047000780c */ /* 0x000fe40003f24270 */
[CC--:B------:R-:W-:Y:S02]  /*69e0*/  LEA R8, P5, R107.reuse, R114.reuse, 0x1 ;  /* 0x000000726b087211 */ /* 0x0c0fe400078a08ff */
[----:B------:R-:W-:Y:S02]  /*69f0*/  SHF.L.U64.HI R12, R107, 0x1, R10 ;  /* 0x000000016b0c7819 */ /* 0x000fe4000001020a */
[C---:B------:R-:W-:Y:S02]  /*6a00*/  LEA R10, P6, R101.reuse, R114, 0x1 ;  /* 0x00000072650a7211 */ /* 0x040fe400078c08ff */
[----:B------:R-:W-:Y:S01]  /*6a10*/  SHF.L.U64.HI R14, R101, 0x1, R14 ;  /* 0x00000001650e7819 */ /* 0x000fe2000001020e */
[----:B------:R-:W-:Y:S01]  /*6a20*/  IMAD.X R9, R115, 0x1, R12, P5 ;  /* 0x0000000173097824 */ /* 0x000fe200028e060c */
[----:B------:R-:W-:-:S02]  /*6a30*/  PRMT R122, RZ, 0x7610, R122 ;  /* 0x00007610ff7a7816 */ /* 0x000fc4000000007a */
[----:B------:R-:W-:Y:S01]  /*6a40*/  PRMT R5, RZ, 0x7610, R5 ;  /* 0x00007610ff057816 */ /* 0x000fe20000000005 */
[----:B------:R-:W-:Y:S01]  /*6a50*/  IMAD.X R11, R115, 0x1, R14, P6 ;  /* 0x00000001730b7824 */ /* 0x000fe200030e060e */
[----:B------:R-:W-:Y:S02]  /*6a60*/  PRMT R217, RZ, 0x7610, R217 ;  /* 0x00007610ffd97816 */ /* 0x000fe400000000d9 */
[----:B------:R-:W-:Y:S01]  /*6a70*/  SHF.R.S32.HI R13, RZ, 0x1f, R104 ;  /* 0x0000001fff0d7819 */ /* 0x000fe20000011468 */
[----:B------:R-:W2:Y:S01]  /*6a80*/  @P3 LDG.E.U16 R122, desc[UR22][R8.64] ;  /* 0x00000016087a3981 */ /* 0x000ea2000c1e1500 */
[----:B------:R-:W-:Y:S02]  /*6a90*/  SHF.R.S32.HI R15, RZ, 0x1f, R106 ;  /* 0x0000001fff0f7819 */ /* 0x000fe4000001146a */
[----:B------:R-:W-:Y:S01]  /*6aa0*/  ISETP.GT.AND P3, PT, R112, 0x6, PT ;  /* 0x000000067000780c */ /* 0x000fe20003f64270 */
[----:B------:R0:W2:Y:S01]  /*6ab0*/  @P4 LDG.E.U16 R5, desc[UR22][R6.64] ;  /* 0x0000001606054981 */ /* 0x0000a2000c1e1500 */
[----:B------:R-:W-:-:S02]  /*6ac0*/  LEA R12, P6, R104, R114, 0x1 ;  /* 0x00000072680c7211 */ /* 0x000fc400078c08ff */
[----:B------:R-:W-:Y:S01]  /*6ad0*/  SHF.L.U64.HI R4, R104, 0x1, R13 ;  /* 0x0000000168047819 */ /* 0x000fe2000001020d */
[----:B------:R1:W5:Y:S01]  /*6ae0*/  @P1 LDG.E.U16 R217, desc[UR22][R10.64] ;  /* 0x000000160ad91981 */ /* 0x000362000c1e1500 */
[C---:B------:R-:W-:Y:S02]  /*6af0*/  ISETP.GT.AND P4, PT, R112.reuse, 0x5, PT ;  /* 0x000000057000780c */ /* 0x040fe40003f84270 */
[----:B------:R-:W-:Y:S02]  /*6b00*/  SHF.R.S32.HI R14, RZ, 0x1f, R111 ;  /* 0x0000001fff0e7819 */ /* 0x000fe4000001146f */
[----:B------:R-:W-:Y:S02]  /*6b10*/  ISETP.GT.AND P1, PT, R112, 0x7, PT ;  /* 0x000000077000780c */ /* 0x000fe40003f24270 */
[C---:B0-----:R-:W-:Y:S01]  /*6b20*/  LEA R6, P5, R106.reuse, R114, 0x1 ;  /* 0x000000726a067211 */ /* 0x041fe200078a08ff */
[----:B------:R-:W-:Y:S01]  /*6b30*/  IMAD.X R13, R115, 0x1, R4, P6 ;  /* 0x00000001730d7824 */ /* 0x000fe200030e0604 */
[----:B-1----:R-:W-:-:S02]  /*6b40*/  SHF.L.U64.HI R10, R106, 0x1, R15 ;  /* 0x000000016a0a7819 */ /* 0x002fc4000001020f */
[C---:B------:R-:W-:Y:S02]  /*6b50*/  LEA R8, P6, R111.reuse, R114, 0x1 ;  /* 0x000000726f087211 */ /* 0x040fe400078c08ff */
[----:B------:R-:W-:Y:S01]  /*6b60*/  SHF.L.U64.HI R14, R111, 0x1, R14 ;  /* 0x000000016f0e7819 */ /* 0x000fe2000001020e */
[C---:B------:R-:W-:Y:S01]  /*6b70*/  IMAD.X R7, R115.reuse, 0x1, R10, P5 ;  /* 0x0000000173077824 */ /* 0x040fe200028e060a */
[----:B------:R-:W-:Y:S02]  /*6b80*/  PRMT R32, RZ, 0x7610, R32 ;  /* 0x00007610ff207816 */ /* 0x000fe40000000020 */
[----:B------:R-:W-:Y:S01]  /*6b90*/  PRMT R120, RZ, 0x7610, R120 ;  /* 0x00007610ff787816 */ /* 0x000fe20000000078 */
[----:B------:R-:W-:Y:S01]  /*6ba0*/  IMAD.X R9, R115, 0x1, R14, P6 ;  /* 0x0000000173097824 */ /* 0x000fe200030e060e */
[----:B------:R-:W-:Y:S02]  /*6bb0*/  PRMT R33, RZ, 0x7610, R33 ;  /* 0x00007610ff217816 */ /* 0x000fe40000000021 */
[----:B------:R-:W-:Y:S01]  /*6bc0*/  SHF.R.S32.HI R11, RZ, 0x1f, R102 ;  /* 0x0000001fff0b7819 */ /* 0x000fe20000011466 */
[----:B------:R-:W5:Y:S01]  /*6bd0*/  @P3 LDG.E.U16 R32, desc[UR22][R6.64] ;  /* 0x0000001606203981 */ /* 0x000f62000c1e1500 */
[----:B------:R-:W-:-:S02]  /*6be0*/  SHF.R.S32.HI R14, RZ, 0x1f, R117 ;  /* 0x0000001fff0e7819 */ /* 0x000fc40000011475 */
[----:B------:R-:W-:Y:S01]  /*6bf0*/  ISETP.GT.AND P3, PT, R112, 0x9, PT ;  /* 0x000000097000780c */ /* 0x000fe20003f64270 */
[----:B------:R0:W5:Y:S01]  /*6c00*/  @P4 LDG.E.U16 R120, desc[UR22][R12.64] ;  /* 0x000000160c784981 */ /* 0x000162000c1e1500 */
[C---:B------:R-:W-:Y:S02]  /*6c10*/  LEA R10, P6, R102.reuse, R114, 0x1 ;  /* 0x00000072660a7211 */ /* 0x040fe400078c08ff */
[----:B------:R-:W-:Y:S01]  /*6c20*/  SHF.L.U64.HI R4, R102, 0x1, R11 ;  /* 0x0000000166047819 */ /* 0x000fe2000001020b */
[----:B------:R1:W5:Y:S01]  /*6c30*/  @P1 LDG.E.U16 R33, desc[UR22][R8.64] ;  /* 0x0000001608211981 */ /* 0x000362000c1e1500 */
[C---:B------:R-:W-:Y:S02]  /*6c40*/  ISETP.GT.AND P4, PT, R112.reuse, 0x8, PT ;  /* 0x000000087000780c */ /* 0x040fe40003f84270 */
[----:B------:R-:W-:Y:S02]  /*6c50*/  SHF.R.S32.HI R16, RZ, 0x1f, R103 ;  /* 0x0000001fff107819 */ /* 0x000fe40000011467 */
[----:B------:R-:W-:-:S02]  /*6c60*/  ISETP.GT.AND P1, PT, R112, 0xa, PT ;  /* 0x0000000a7000780c */ /* 0x000fc40003f24270 */
[CC--:B0-----:R-:W-:Y:S02]  /*6c70*/  LEA R12, P5, R117.reuse, R114.reuse, 0x1 ;  /* 0x00000072750c7211 */ /* 0x0c1fe400078a08ff */
[----:B------:R-:W-:Y:S01]  /*6c80*/  SHF.L.U64.HI R14, R117, 0x1, R14 ;  /* 0x00000001750e7819 */ /* 0x000fe2000001020e */
[----:B------:R-:W-:Y:S01]  /*6c90*/  IMAD.X R11, R115, 0x1, R4, P6 ;  /* 0x00000001730b7824 */ /* 0x000fe200030e0604 */
[C---:B------:R-:W-:Y:S02]  /*6ca0*/  LEA R6, P6, R103.reuse, R114, 0x1 ;  /* 0x0000007267067211 */ /* 0x040fe400078c08ff */
[----:B------:R-:W-:Y:S01]  /*6cb0*/  SHF.L.U64.HI R16, R103, 0x1, R16 ;  /* 0x0000000167107819 */ /* 0x000fe20000010210 */
[C---:B------:R-:W-:Y:S01]  /*6cc0*/  IMAD.X R13, R115.reuse, 0x1, R14, P5 ;  /* 0x00000001730d7824 */ /* 0x040fe200028e060e */
[----:B------:R-:W-:Y:S02]  /*6cd0*/  PRMT R35, RZ, 0x7610, R35 ;  /* 0x00007610ff237816 */ /* 0x000fe40000000023 */
[----:B------:R-:W-:Y:S01]  /*6ce0*/  PRMT R34, RZ, 0x7610, R34 ;  /* 0x00007610ff227816 */ /* 0x000fe20000000022 */
[----:B------:R-:W-:Y:S01]  /*6cf0*/  IMAD.X R7, R115, 0x1, R16, P6 ;  /* 0x0000000173077824 */ /* 0x000fe200030e0610 */
[----:B------:R-:W-:-:S02]  /*6d00*/  PRMT R28, RZ, 0x7610, R28 ;  /* 0x00007610ff1c7816 */ /* 0x000fc4000000001c */
[----:B------:R-:W-:Y:S01]  /*6d10*/  SHF.R.S32.HI R4, RZ, 0x1f, R105 ;  /* 0x0000001fff047819 */ /* 0x000fe20000011469 */
[----:B------:R-:W5:Y:S01]  /*6d20*/  @P3 LDG.E.U16 R35, desc[UR22][R12.64] ;  /* 0x000000160c233981 */ /* 0x000f62000c1e1500 */
[----:B-1----:R-:W-:Y:S02]  /*6d30*/  SHF.R.S32.HI R9, RZ, 0x1f, R108 ;  /* 0x0000001fff097819 */ /* 0x002fe4000001146c */
[C---:B------:R-:W-:Y:S01]  /*6d40*/  ISETP.GT.AND P3, PT, R112.reuse, 0xc, PT ;  /* 0x0000000c7000780c */ /* 0x040fe20003f64270 */
[----:B------:R0:W5:Y:S01]  /*6d50*/  @P4 LDG.E.U16 R34, desc[UR22][R10.64] ;  /* 0x000000160a224981 */ /* 0x000162000c1e1500 */
[C---:B------:R-:W-:Y:S02]  /*6d60*/  LEA R8, P6, R105.reuse, R114, 0x1 ;  /* 0x0000007269087211 */ /* 0x040fe400078c08ff */
[----:B------:R-:W-:Y:S01]  /*6d70*/  SHF.L.U64.HI R4, R105, 0x1, R4 ;  /* 0x0000000169047819 */ /* 0x000fe20000010204 */
[----:B------:R1:W5:Y:S01]  /*6d80*/  @P1 LDG.E.U16 R28, desc[UR22][R6.64] ;  /* 0x00000016061c1981 */ /* 0x000362000c1e1500 */
[----:B------:R-:W-:-:S02]  /*6d90*/  ISETP.GT.AND P4, PT, R112, 0xb, PT ;  /* 0x0000000b7000780c */ /* 0x000fc40003f84270 */
[----:B------:R-:W-:Y:S02]  /*6da0*/  SHF.R.S32.HI R14, RZ, 0x1f, R109 ;  /* 0x0000001fff0e7819 */ /* 0x000fe4000001146d */
[----:B------:R-:W-:Y:S02]  /*6db0*/  ISETP.GT.AND P1, PT, R112, 0xd, PT ;  /* 0x0000000d7000780c */ /* 0x000fe40003f24270 */
[CC--:B0-----:R-:W-:Y:S02]  /*6dc0*/  LEA R10, P5, R108.reuse, R114.reuse, 0x1 ;  /* 0x000000726c0a7211 */ /* 0x0c1fe400078a08ff */
[----:B-1----:R-:W-:Y:S01]  /*6dd0*/  SHF.L.U64.HI R6, R108, 0x1, R9 ;  /* 0x000000016c067819 */ /* 0x002fe20000010209 */
[----:B------:R-:W-:Y:S01]  /*6de0*/  IMAD.X R9, R115, 0x1, R4, P6 ;  /* 0x0000000173097824 */ /* 0x000fe200030e0604 */
        /* <DEDUP_REMOVED lines=8> */
[----:B------:R-:W5:Y:S01]  /*6e70*/  @P3 LDG.E.U16 R30, desc[UR22][R10.64] ;  /* 0x000000160a1e3981 */ /* 0x000f62000c1e1500 */
[----:B------:R-:W-:Y:S02]  /*6e80*/  SHF.R.S32.HI R14, RZ, 0x1f, R113 ;  /* 0x0000001fff0e7819 */ /* 0x000fe40000011471 */
[----:B------:R-:W-:Y:S01]  /*6e90*/  ISETP.GT.AND P3, PT, R112, 0xf, PT ;  /* 0x0000000f7000780c */ /* 0x000fe20003f64270 */
[----:B------:R0:W5:Y:S01]  /*6ea0*/  @P4 LDG.E.U16 R29, desc[UR22][R8.64] ;  /* 0x00000016081d4981 */ /* 0x000162000c1e1500 */
[----:B------:R-:W-:-:S02]  /*6eb0*/  LEA R6, P6, R110, R114, 0x1 ;  /* 0x000000726e067211 */ /* 0x000fc400078c08ff */
[----:B------:R-:W-:Y:S01]  /*6ec0*/  SHF.L.U64.HI R4, R110, 0x1, R7 ;  /* 0x000000016e047819 */ /* 0x000fe20000010207 */
[----:B------:R1:W5:Y:S01]  /*6ed0*/  @P1 LDG.E.U16 R31, desc[UR22][R12.64] ;  /* 0x000000160c1f1981 */ /* 0x000362000c1e1500 */
[C---:B------:R-:W-:Y:S02]  /*6ee0*/  ISETP.GT.AND P4, PT, R112.reuse, 0xe, PT ;  /* 0x0000000e7000780c */ /* 0x040fe40003f84270 */
[----:B------:R-:W-:Y:S02]  /*6ef0*/  SHF.R.S32.HI R16, RZ, 0x1f, R213 ;  /* 0x0000001fff107819 */ /* 0x000fe400000114d5 */
[----:B------:R-:W-:Y:S02]  /*6f00*/  ISETP.GT.AND P1, PT, R112, 0x10, PT ;  /* 0x000000107000780c */ /* 0x000fe40003f24270 */
[CC--:B0-----:R-:W-:Y:S02]  /*6f10*/  LEA R8, P5, R113.reuse, R114.reuse, 0x1 ;  /* 0x0000007271087211 */ /* 0x0c1fe400078a08ff */
[----:B------:R-:W-:Y:S01]  /*6f20*/  SHF.L.U64.HI R14, R113, 0x1, R14 ;  /* 0x00000001710e7819 */ /* 0x000fe2000001020e */
[----:B------:R-:W-:Y:S01]  /*6f30*/  IMAD.X R7, R115, 0x1, R4, P6 ;  /* 0x0000000173077824 */ /* 0x000fe200030e0604 */
[----:B------:R-:W-:-:S02]  /*6f40*/  LEA R10, P6, R213, R114, 0x1 ;  /* 0x00000072d50a7211 */ /* 0x000fc400078c08ff */
        /* <DEDUP_REMOVED lines=9> */
[C---:B------:R-:W-:Y:S01]  /*6fe0*/  ISETP.GT.AND P3, PT, R112.reuse, 0x12, PT ;  /* 0x000000127000780c */ /* 0x040fe20003f64270 */
[----:B------:R0:W5:Y:S01]  /*6ff0*/  @P4 LDG.E.U16 R24, desc[UR22][R6.64] ;  /* 0x0000001606184981 */ /* 0x000162000c1e1500 */
[CC--:B-1----:R-:W-:Y:S02]  /*7000*/  LEA R12, P6, R211.reuse, R114.reuse, 0x1 ;  /* 0x00000072d30c7211 */ /* 0x0c2fe400078c08ff */
[----:B------:R-:W-:Y:S01]  /*7010*/  SHF.L.U64.HI R4, R211, 0x1, R4 ;  /* 0x00000001d3047819 */ /* 0x000fe20000010204 */
[----:B------:R1:W5:Y:S01]  /*7020*/  @P1 LDG.E.U16 R20, desc[UR22][R10.64] ;  /* 0x000000160a141981 */ /* 0x000362000c1e1500 */
[C---:B------:R-:W-:Y:S02]  /*7030*/  ISETP.GT.AND P4, PT, R112.reuse, 0x11, PT ;  /* 0x000000117000780c */ /* 0x040fe40003f84270 */
[----:B------:R-:W-:Y:S02]  /*7040*/  ISETP.GT.AND P1, PT, R112, 0x13, PT ;  /* 0x000000137000780c */ /* 0x000fe40003f24270 */
[----:B------:R-:W-:-:S02]  /*7050*/  LEA R16, P5, R209, R114, 0x1 ;  /* 0x00000072d1107211 */ /* 0x000fc400078a08ff */
[----:B0-----:R-:W-:Y:S02]  /*7060*/  SHF.R.S32.HI R6, RZ, 0x1f, R207 ;  /* 0x0000001fff067819 */ /* 0x001fe400000114cf */
[----:B------:R-:W-:Y:S01]  /*7070*/  SHF.L.U64.HI R14, R209, 0x1, R14 ;  /* 0x00000001d10e7819 */ /* 0x000fe2000001020e */
[----:B------:R-:W-:Y:S01]  /*7080*/  IMAD.X R13, R115, 0x1, R4, P6 ;  /* 0x00000001730d7824 */ /* 0x000fe200030e0604 */
[C---:B------:R-:W-:Y:S02]  /*7090*/  LEA R8, P6, R207.reuse, R114, 0x1 ;  /* 0x00000072cf087211 */ /* 0x040fe400078c08ff */
[----:B------:R-:W-:Y:S01]  /*70a0*/  SHF.L.U64.HI R6, R207, 0x1, R6 ;  /* 0x00000001cf067819 */ /* 0x000fe20000010206 */
[----:B------:R-:W-:Y:S01]  /*70b0*/  IMAD.X R17, R115, 0x1, R14, P5 ;  /* 0x0000000173117824 */ /* 0x000fe200028e060e */
[----:B------:R-:W-:Y:S02]  /*70c0*/  PRMT R18, RZ, 0x7610, R18 ;  /* 0x00007610ff127816 */ /* 0x000fe40000000012 */
[----:B------:R-:W-:-:S02]  /*70d0*/  PRMT R23, RZ, 0x7610, R23 ;  /* 0x00007610ff177816 */ /* 0x000fc40000000017 */
[----:B------:R-:W-:Y:S01]  /*70e0*/  SHF.R.S32.HI R4, RZ, 0x1f, R205 ;  /* 0x0000001fff047819 */ /* 0x000fe200000114cd */
[----:B------:R-:W-:Y:S01]  /*70f0*/  IMAD.X R9, R115, 0x1, R6, P6 ;  /* 0x0000000173097824 */ /* 0x000fe200030e0606 */
[----:B------:R-:W-:Y:S01]  /*7100*/  PRMT R21, RZ, 0x7610, R21 ;  /* 0x00007610ff157816 */ /* 0x000fe20000000015 */
[----:B------:R0:W5:Y:S01]  /*7110*/  @P3 LDG.E.U16 R18, desc[UR22][R16.64] ;  /* 0x0000001610123981 */ /* 0x000162000c1e1500 */
[C---:B-1----:R-:W-:Y:S02]  /*7120*/  LEA R10, P6, R205.reuse, R114, 0x1 ;  /* 0x00000072cd0a7211 */ /* 0x042fe400078c08ff */
[----:B------:R-:W-:Y:S01]  /*7130*/  SHF.L.U64.HI R4, R205, 0x1, R4 ;  /* 0x00000001cd047819 */ /* 0x000fe20000010204 */
[----:B------:R1:W5:Y:S01]  /*7140*/  @P4 LDG.E.U16 R23, desc[UR22][R12.64] ;  /* 0x000000160c174981 */ /* 0x000362000c1e1500 */
[C---:B------:R-:W-:Y:S02]  /*7150*/  ISETP.GT.AND P4, PT, R112.reuse, 0x14, PT ;  /* 0x000000147000780c */ /* 0x040fe40003f84270 */
[----:B------:R-:W-:Y:S01]  /*7160*/  SHF.R.S32.HI R22, RZ, 0x1f, R203 ;  /* 0x0000001fff167819 */ /* 0x000fe200000114cb */
[----:B------:R3:W5:Y:S01]  /*7170*/  @P1 LDG.E.U16 R21, desc[UR22][R8.64] ;  /* 0x0000001608151981 */ /* 0x000762000c1e1500 */
[----:B0-----:R-:W-:Y:S01]  /*7180*/  SHF.R.S32.HI R16, RZ, 0x1f, R201 ;  /* 0x0000001fff107819 */ /* 0x001fe200000114c9 */
[----:B------:R-:W-:Y:S01]  /*7190*/  IMAD.X R11, R115, 0x1, R4, P6 ;  /* 0x00000001730b7824 */ /* 0x000fe200030e0604 */
[----:B------:R-:W-:-:S02]  /*71a0*/  ISETP.GT.AND P3, PT, R112, 0x15, PT ;  /* 0x000000157000780c */ /* 0x000fc40003f64270 */
[----:B------:R-:W-:Y:S02]  /*71b0*/  ISETP.GT.AND P1, PT, R112, 0x16, PT ;  /* 0x000000167000780c */ /* 0x000fe40003f24270 */
[CC--:B-1----:R-:W-:Y:S02]  /*71c0*/  LEA R12, P6, R201.reuse, R114.reuse, 0x1 ;  /* 0x00000072c90c7211 */ /* 0x0c2fe400078c08ff */
        /* <DEDUP_REMOVED lines=10> */
[C---:B---3--:R-:W-:Y:S02]  /*7270*/  LEA R8, P6, R199.reuse, R114, 0x1 ;  /* 0x00000072c7087211 */ /* 0x048fe400078c08ff */
[----:B------:R-:W-:Y:S01]  /*7280*/  SHF.R.S32.HI R22, RZ, 0x1f, R197 ;  /* 0x0000001fff167819 */ /* 0x000fe200000114c5 */
[----:B------:R0:W5:Y:S01]  /*7290*/  @P3 LDG.E.U16 R19, desc[UR22][R6.64] ;  /* 0x0000001606133981 */ /* 0x000162000c1e1500 */
[----:B------:R-:W-:-:S02]  /*72a0*/  SHF.L.U64.HI R16, R199, 0x1, R16 ;  /* 0x00000001c7107819 */ /* 0x000fc40000010210 */
[C---:B------:R-:W-:Y:S01]  /*72b0*/  ISETP.GT.AND P4, PT, R112.reuse, 0x17, PT ;  /* 0x000000177000780c */ /* 0x040fe20003f84270 */
[----:B------:R1:W5:Y:S01]  /*72c0*/  @P1 LDG.E.U16 R15, desc[UR22][R12.64] ;  /* 0x000000160c0f1981 */ /* 0x000362000c1e1500 */
[C---:B------:R-:W-:Y:S02]  /*72d0*/  ISETP.GT.AND P3, PT, R112.reuse, 0x18, PT ;  /* 0x000000187000780c */ /* 0x040fe40003f64270 */
[----:B------:R-:W-:Y:S02]  /*72e0*/  ISETP.GT.AND P1, PT, R112, 0x19, PT ;  /* 0x000000197000780c */ /* 0x000fe40003f24270 */
[----:B0-----:R-:W-:Y:S01]  /*72f0*/  SHF.R.S32.HI R6, RZ, 0x1f, R195 ;  /* 0x0000001fff067819 */ /* 0x001fe200000114c3 */
[----:B------:R-:W-:Y:S01]  /*7300*/  IMAD.X R9, R115, 0x1, R16, P6 ;  /* 0x0000000173097824 */ /* 0x000fe200030e0610 */
[C---:B------:R-:W-:Y:S02]  /*7310*/  LEA R10, P5, R197.reuse, R114, 0x1 ;  /* 0x00000072c50a7211 */ /* 0x040fe400078a08ff */
[----:B------:R-:W-:-:S02]  /*7320*/  SHF.L.U64.HI R22, R197, 0x1, R22 ;  /* 0x00000001c5167819 */ /* 0x000fc40000010216 */
[CC--:B-1----:R-:W-:Y:S02]  /*7330*/  LEA R12, P6, R195.reuse, R114.reuse, 0x1 ;  /* 0x00000072c30c7211 */ /* 0x0c2fe400078c08ff */
[----:B------:R-:W-:Y:S01]  /*7340*/  SHF.L.U64.HI R6, R195, 0x1, R6 ;  /* 0x00000001c3067819 */ /* 0x000fe20000010206 */
[C---:B------:R-:W-:Y:S01]  /*7350*/  IMAD.X R11, R115.reuse, 0x1, R22, P5 ;  /* 0x00000001730b7824 */ /* 0x040fe200028e0616 */
[----:B------:R-:W-:Y:S02]  /*7360*/  PRMT R4, RZ, 0x7610, R4 ;  /* 0x00007610ff047816 */ /* 0x000fe40000000004 */
[----:B------:R-:W-:Y:S01]  /*7370*/  PRMT R16, RZ, 0x7610, R16 ;  /* 0x00007610ff107816 */ /* 0x000fe20000000010 */
[----:B------:R-:W-:Y:S01]  /*7380*/  IMAD.X R13, R115, 0x1, R6, P6 ;  /* 0x00000001730d7824 */ /* 0x000fe200030e0606 */
[----:B------:R-:W-:Y:S02]  /*7390*/  PRMT R17, RZ, 0x7610, R17 ;  /* 0x00007610ff117816 */ /* 0x000fe40000000011 */
[----:B------:R-:W-:Y:S01]  /*73a0*/  SHF.R.S32.HI R22, RZ, 0x1f, R193 ;  /* 0x0000001fff167819 */ /* 0x000fe200000114c1 */
[----:B------:R0:W5:Y:S01]  /*73b0*/  @P4 LDG.E.U16 R4, desc[UR22][R8.64] ;  /* 0x0000001608044981 */ /* 0x000162000c1e1500 */
[----:B------:R-:W-:-:S02]  /*73c0*/  LEA R6, P6, R193, R114, 0x1 ;  /* 0x00000072c1067211 */ /* 0x000fc400078c08ff */
[----:B------:R-:W-:Y:S01]  /*73d0*/  SHF.R.S32.HI R124, RZ, 0x1f, R191 ;  /* 0x0000001fff7c7819 */ /* 0x000fe200000114bf */
[----:B------:R1:W5:Y:S01]  /*73e0*/  @P3 LDG.E.U16 R16, desc[UR22][R10.64] ;  /* 0x000000160a103981 */ /* 0x000362000c1e1500 */
[----:B------:R-:W-:Y:S02]  /*73f0*/  SHF.L.U64.HI R22, R193, 0x1, R22 ;  /* 0x00000001c1167819 */ /* 0x000fe40000010216 */
[C---:B------:R-:W-:Y:S01]  /*7400*/  ISETP.GT.AND P4, PT, R112.reuse, 0x1a, PT ;  /* 0x0000001a7000780c */ /* 0x040fe20003f84270 */
[----:B------:R3:W5:Y:S01]  /*7410*/  @P1 LDG.E.U16 R17, desc[UR22][R12.64] ;  /* 0x000000160c111981 */ /* 0x000762000c1e1500 */
[C---:B------:R-:W-:Y:S02]  /*7420*/  ISETP.GT.AND P3, PT, R112.reuse, 0x1b, PT ;  /* 0x0000001b7000780c */ /* 0x040fe40003f64270 */
[----:B------:R-:W-:Y:S02]  /*7430*/  SHF.R.S32.HI R126, RZ, 0x1f, R189 ;  /* 0x0000001fff7e7819 */ /* 0x000fe400000114bd */
[----:B------:R-:W-:Y:S01]  /*7440*/  ISETP.GT.AND P1, PT, R112, 0x1c, PT ;  /* 0x0000001c7000780c */ /* 0x000fe20003f24270 */
[----:B------:R-:W-:Y:S01]  /*7450*/  IMAD.X R7, R115, 0x1, R22, P6 ;  /* 0x0000000173077824 */ /* 0x000fe200030e0616 */
[----:B0-----:R-:W-:-:S02]  /*7460*/  LEA R8, P5, R191, R114, 0x1 ;  /* 0x00000072bf087211 */ /* 0x001fc400078a08ff */
[----:B------:R-:W-:Y:S02]  /*7470*/  SHF.L.U64.HI R124, R191, 0x1, R124 ;  /* 0x00000001bf7c7819 */ /* 0x000fe4000001027c */
[C---:B-1----:R-:W-:Y:S02]  /*7480*/  LEA R10, P6, R189.reuse, R114, 0x1 ;  /* 0x00000072bd0a7211 */ /* 0x042fe400078c08ff */
[----:B------:R-:W-:Y:S01]  /*7490*/  SHF.L.U64.HI R126, R189, 0x1, R126 ;  /* 0x00000001bd7e7819 */ /* 0x000fe2000001027e */
[C---:B------:R-:W-:Y:S01]  /*74a0*/  IMAD.X R9, R115.reuse, 0x1, R124, P5 ;  /* 0x0000000173097824 */ /* 0x040fe200028e067c */
[----:B------:R-:W-:Y:S02]  /*74b0*/  PRMT R26, RZ, 0x7610, R26 ;  /* 0x00007610ff1a7816 */ /* 0x000fe4000000001a */
[----:B------:R-:W-:Y:S01]  /*74c0*/  PRMT R27, RZ, 0x7610, R27 ;  /* 0x00007610ff1b7816 */ /* 0x000fe2000000001b */
[----:B------:R-:W-:Y:S01]  /*74d0*/  IMAD.X R11, R115, 0x1, R126, P6 ;  /* 0x00000001730b7824 */ /* 0x000fe200030e067e */
[----:B------:R-:W-:-:S02]  /*74e0*/  PRMT R22, RZ, 0x7610, R22 ;  /* 0x00007610ff167816 */ /* 0x000fc40000000016 */
[----:B------:R-:W-:Y:S01]  /*74f0*/  SHF.R.S32.HI R124, RZ, 0x1f, R187 ;  /* 0x0000001fff7c7819 */ /* 0x000fe200000114bb */
[----:B------:R0:W5:Y:S01]  /*7500*/  @P4 LDG.E.U16 R26, desc[UR22][R6.64] ;  /* 0x00000016061a4981 */ /* 0x000162000c1e1500 */
[----:B------:R-:W-:Y:S02]  /*7510*/  SHF.R.S32.HI R126, RZ, 0x1f, R185 ;  /* 0x0000001fff7e7819 */ /* 0x000fe400000114b9 */
[C---:B---3--:R-:W-:Y:S01]  /*7520*/  LEA R12, P6, R187.reuse, R114, 0x1 ;  /* 0x00000072bb0c7211 */ /* 0x048fe200078c08ff */
[----:B------:R1:W5:Y:S01]  /*7530*/  @P3 LDG.E.U16 R27, desc[UR22][R8.64] ;  /* 0x00000016081b3981 */ /* 0x000362000c1e1500 */
[----:B------:R-:W-:Y:S02]  /*7540*/  SHF.L.U64.HI R124, R187, 0x1, R124 ;  /* 0x00000001bb7c7819 */ /* 0x000fe4000001027c */
[C---:B------:R-:W-:Y:S01]  /*7550*/  ISETP.GT.AND P4, PT, R112.reuse, 0x1d, PT ;  /* 0x0000001d7000780c */ /* 0x040fe20003f84270 */
[----:B------:R3:W5:Y:S01]  /*7560*/  @P1 LDG.E.U16 R22, desc[UR22][R10.64] ;  /* 0x000000160a161981 */ /* 0x000762000c1e1500 */
[----:B------:R-:W-:-:S02]  /*7570*/  ISETP.GT.AND P3, PT, R112, 0x1e, PT ;  /* 0x0000001e7000780c */ /* 0x000fc40003f64270 */
[CC--:B0-----:R-:W-:Y:S02]  /*7580*/  LEA R6, P5, R185.reuse, R114.reuse, 0x1 ;  /* 0x00000072b9067211 */ /* 0x0c1fe400078a08ff */
[----:B------:R-:W-:Y:S02]  /*7590*/  SHF.R.S32.HI R128, RZ, 0x1f, R183 ;  /* 0x0000001fff807819 */ /* 0x000fe400000114b7 */
[----:B------:R-:W-:Y:S02]  /*75a0*/  SHF.L.U64.HI R126, R185, 0x1, R126 ;  /* 0x00000001b97e7819 */ /* 0x000fe4000001027e */
[----:B------:R-:W-:Y:S01]  /*75b0*/  ISETP.GT.AND P1, PT, R112, 0x1f, PT ;  /* 0x0000001f7000780c */ /* 0x000fe20003f24270 */
[----:B------:R-:W-:Y:S01]  /*75c0*/  IMAD.X R13, R115, 0x1, R124, P6 ;  /* 0x00000001730d7824 */ /* 0x000fe200030e067c */
[----:B-1----:R-:W-:Y:S01]  /*75d0*/  LEA R8, P6, R183, R114, 0x1 ;  /* 0x00000072b7087211 */ /* 0x002fe200078c08ff */
[----:B------:R-:W-:Y:S01]  /*75e0*/  IMAD.X R7, R115, 0x1, R126, P5 ;  /* 0x0000000173077824 */ /* 0x000fe200028e067e */
[----:B------:R-:W-:-:S02]  /*75f0*/  SHF.L.U64.HI R128, R183, 0x1, R128 ;  /* 0x00000001b7807819 */ /* 0x000fc40000010280 */
[----:B------:R-:W-:Y:S02]  /*7600*/  PRMT R221, RZ, 0x7610, R221 ;  /* 0x00007610ffdd7816 */ /* 0x000fe400000000dd */
[----:B------:R-:W-:Y:S02]  /*7610*/  SHF.R.S32.HI R126, RZ, 0x1f, R181 ;  /* 0x0000001fff7e7819 */ /* 0x000fe400000114b5 */
[----:B------:R-:W-:Y:S01]  /*7620*/  PRMT R124, RZ, 0x7610, R124 ;  /* 0x00007610ff7c7816 */ /* 0x000fe2000000007c */
[----:B------:R-:W-:Y:S01]  /*7630*/  IMAD.X R9, R115, 0x1, R128, P6 ;  /* 0x0000000173097824 */ /* 0x000fe200030e0680 */
[----:B------:R-:W-:Y:S01]  /*7640*/  PRMT R219, RZ, 0x7610, R219 ;  /* 0x00007610ffdb7816 */ /* 0x000fe200000000db */
[----:B------:R-:W5:Y:S01]  /*7650*/  @P4 LDG.E.U16 R221, desc[UR22][R12.64] ;  /* 0x000000160cdd4981 */ /* 0x000f62000c1e1500 */
[C---:B---3--:R-:W-:Y:S02]  /*7660*/  LEA R10, P6, R181.reuse, R114, 0x1 ;  /* 0x00000072b50a7211 */ /* 0x048fe400078c08ff */
[----:B------:R-:W-:Y:S01]  /*7670*/  SHF.L.U64.HI R126, R181, 0x1, R126 ;  /* 0x00000001b57e7819 */ /* 0x000fe2000001027e */
[----:B------:R0:W5:Y:S01]  /*7680*/  @P3 LDG.E.U16 R124, desc[UR22][R6.64] ;  /* 0x00000016067c3981 */ /* 0x000162000c1e1500 */
[----:B------:R-:W-:-:S02]  /*7690*/  SHF.R.S32.HI R130, RZ, 0x1f, R177 ;  /* 0x0000001fff827819 */ /* 0x000fc400000114b1 */
[C---:B------:R-:W-:Y:S01]  /*76a0*/  ISETP.GT.AND P4, PT, R112.reuse, 0x20, PT ;  /* 0x000000207000780c */ /* 0x040fe20003f84270 */
[----:B------:R1:W5:Y:S01]  /*76b0*/  @P1 LDG.E.U16 R219, desc[UR22][R8.64] ;  /* 0x0000001608db1981 */ /* 0x000362000c1e1500 */
[----:B------:R-:W-:Y:S01]  /*76c0*/  SHF.R.S32.HI R128, RZ, 0x1f, R179 ;  /* 0x0000001fff807819 */ /* 0x000fe200000114b3 */
[----:B------:R-:W-:Y:S01]  /*76d0*/  IMAD.X R11, R115, 0x1, R126, P6 ;  /* 0x00000001730b7824 */ /* 0x000fe200030e067e */
[C---:B------:R-:W-:Y:S02]  /*76e0*/  ISETP.GT.AND P3, PT, R112.reuse, 0x21, PT ;  /* 0x000000217000780c */ /* 0x040fe40003f64270 */
[----:B------:R-:W-:Y:S02]  /*76f0*/  ISETP.GT.AND P1, PT, R112, 0x22, PT ;  /* 0x000000227000780c */ /* 0x000fe40003f24270 */
[C---:B0-----:R-:W-:Y:S02]  /*7700*/  LEA R6, P6, R177.reuse, R114, 0x1 ;  /* 0x00000072b1067211 */ /* 0x041fe400078c08ff */
[----:B------:R-:W-:-:S02]  /*7710*/  SHF.L.U64.HI R130, R177, 0x1, R130 ;  /* 0x00000001b1827819 */ /* 0x000fc40000010282 */
[C---:B------:R-:W-:Y:S02]  /*7720*/  LEA R12, P5, R179.reuse, R114, 0x1 ;  /* 0x00000072b30c7211 */ /* 0x040fe400078a08ff */
[----:B-1----:R-:W-:Y:S01]  /*7730*/  SHF.L.U64.HI R8, R179, 0x1, R128 ;  /* 0x00000001b3087819 */ /* 0x002fe20000010280 */
[C---:B------:R-:W-:Y:S01]  /*7740*/  IMAD.X R7, R115.reuse, 0x1, R130, P6 ;  /* 0x0000000173077824 */ /* 0x040fe200030e0682 */
[----:B------:R-:W-:Y:S02]  /*7750*/  PRMT R223, RZ, 0x7610, R223 ;  /* 0x00007610ffdf7816 */ /* 0x000fe400000000df */
[----:B------:R-:W-:Y:S01]  /*7760*/  PRMT R128, RZ, 0x7610, R128 ;  /* 0x00007610ff807816 */ /* 0x000fe20000000080 */
[----:B------:R-:W-:Y:S01]  /*7770*/  IMAD.X R13, R115, 0x1, R8, P5 ;  /* 0x00000001730d7824 */ /* 0x000fe200028e0608 */
[----:B------:R-:W-:Y:S02]  /*7780*/  PRMT R126, RZ, 0x7610, R126 ;  /* 0x00007610ff7e7816 */ /* 0x000fe4000000007e */
[----:B------:R-:W-:Y:S01]  /*7790*/  SHF.R.S32.HI R130, RZ, 0x1f, R175 ;  /* 0x0000001fff827819 */ /* 0x000fe200000114af */
[----:B------:R0:W5:Y:S01]  /*77a0*/  @P4 LDG.E.U16 R223, desc[UR22][R10.64] ;  /* 0x000000160adf4981 */ /* 0x000162000c1e1500 */
[----:B------:R-:W-:-:S02]  /*77b0*/  SHF.R.S32.HI R132, RZ, 0x1f, R173 ;  /* 0x0000001fff847819 */ /* 0x000fc400000114ad */
[CC--:B------:R-:W-:Y:S01]  /*77c0*/  LEA R8, P6, R175.reuse, R114.reuse, 0x1 ;  /* 0x00000072af087211 */ /* 0x0c0fe200078c08ff */
[----:B------:R1:W5:Y:S01]  /*77d0*/  @P3 LDG.E.U16 R128, desc[UR22][R12.64] ;  /* 0x000000160c803981 */ /* 0x000362000c1e1500 */
[----:B------:R-:W-:Y:S02]  /*77e0*/  SHF.L.U64.HI R130, R175, 0x1, R130 ;  /* 0x00000001af827819 */ /* 0x000fe40000010282 */
[C---:B------:R-:W-:Y:S01]  /*77f0*/  ISETP.GT.AND P4, PT, R112.reuse, 0x23, PT ;  /* 0x000000237000780c */ /* 0x040fe20003f84270 */
[----:B------:R3:W5:Y:S01]  /*7800*/  @P1 LDG.E.U16 R126, desc[UR22][R6.64] ;  /* 0x00000016067e1981 */ /* 0x000762000c1e1500 */
[----:B------:R-:W-:Y:S02]  /*7810*/  ISETP.GT.AND P3, PT, R112, 0x24, PT ;  /* 0x000000247000780c */ /* 0x000fe40003f64270 */
[C---:B0-----:R-:W-:Y:S02]  /*7820*/  LEA R10, P5, R173.reuse, R114, 0x1 ;  /* 0x00000072ad0a7211 */ /* 0x041fe400078a08ff */
[----:B------:R-:W-:-:S02]  /*7830*/  SHF.L.U64.HI R132, R173, 0x1, R132 ;  /* 0x00000001ad847819 */ /* 0x000fc40000010284 */
[----:B-1----:R-:W-:Y:S02]  /*7840*/  SHF.R.S32.HI R12, RZ, 0x1f, R171 ;  /* 0x0000001fff0c7819 */ /* 0x002fe400000114ab */
[----:B------:R-:W-:Y:S01]  /*7850*/  ISETP.GT.AND P1, PT, R112, 0x25, PT ;  /* 0x000000257000780c */ /* 0x000fe20003f24270 */
[----:B------:R-:W-:Y:S01]  /*7860*/  IMAD.X R9, R115, 0x1, R130, P6 ;  /* 0x0000000173097824 */ /* 0x000fe200030e0682 */
[----:B---3--:R-:W-:Y:S01]  /*7870*/  LEA R6, P6, R171, R114, 0x1 ;  /* 0x00000072ab067211 */ /* 0x008fe200078c08ff */
[----:B------:R-:W-:Y:S01]  /*7880*/  IMAD.X R11, R115, 0x1, R132, P5 ;  /* 0x00000001730b7824 */ /* 0x000fe200028e0684 */
[----:B------:R-:W-:Y:S02]  /*7890*/  SHF.L.U64.HI R12, R171, 0x1, R12 ;  /* 0x00000001ab0c7819 */ /* 0x000fe4000001020c */
[----:B------:R-:W-:Y:S02]  /*78a0*/  PRMT R227, RZ, 0x7610, R227 ;  /* 0x00007610ffe37816 */ /* 0x000fe400000000e3 */
[----:B------:R-:W-:-:S02]  /*78b0*/  SHF.R.S32.HI R132, RZ, 0x1f, R169 ;  /* 0x0000001fff847819 */ /* 0x000fc400000114a9 */
[----:B------:R-:W-:Y:S01]  /*78c0*/  PRMT R225, RZ, 0x7610, R225 ;  /* 0x00007610ffe17816 */ /* 0x000fe200000000e1 */
[----:B------:R-:W-:Y:S01]  /*78d0*/  IMAD.X R7, R115, 0x1, R12, P6 ;  /* 0x0000000173077824 */ /* 0x000fe200030e060c */
[----:B------:R-:W-:Y:S01]  /*78e0*/  PRMT R130, RZ, 0x7610, R130 ;  /* 0x00007610ff827816 */ /* 0x000fe20000000082 */
[----:B------:R0:W5:Y:S01]  /*78f0*/  @P4 LDG.E.U16 R227, desc[UR22][R8.64] ;  /* 0x0000001608e34981 */ /* 0x000162000c1e1500 */
[C---:B------:R-:W-:Y:S02]  /*7900*/  LEA R12, P6, R169.reuse, R114, 0x1 ;  /* 0x00000072a90c7211 */ /* 0x040fe400078c08ff */
[----:B------:R-:W-:Y:S01]  /*7910*/  SHF.L.U64.HI R132, R169, 0x1, R132 ;  /* 0x00000001a9847819 */ /* 0x000fe20000010284 */
[----:B------:R-:W5:Y:S01]  /*7920*/  @P3 LDG.E.U16 R225, desc[UR22][R10.64] ;  /* 0x000000160ae13981 */ /* 0x000f62000c1e1500 */
[----:B------:R-:W-:Y:S02]  /*7930*/  SHF.R.S32.HI R136, RZ, 0x1f, R165 ;  /* 0x0000001fff887819 */ /* 0x000fe400000114a5 */
[C---:B------:R-:W-:Y:S01]  /*7940*/  ISETP.GT.AND P4, PT, R112.reuse, 0x26, PT ;  /* 0x000000267000780c */ /* 0x040fe20003f84270 */
[----:B------:R1:W5:Y:S01]  /*7950*/  @P1 LDG.E.U16 R130, desc[UR22][R6.64] ;  /* 0x0000001606821981 */ /* 0x000362000c1e1500 */
[----:B------:R-:W-:Y:S01]  /*7960*/  SHF.R.S32.HI R134, RZ, 0x1f, R167 ;  /* 0x0000001fff867819 */ /* 0x000fe200000114a7 */
[----:B------:R-:W-:Y:S01]  /*7970*/  IMAD.X R13, R115, 0x1, R132, P6 ;  /* 0x00000001730d7824 */ /* 0x000fe200030e0684 */
[----:B------:R-:W-:-:S02]  /*7980*/  ISETP.GT.AND P3, PT, R112, 0x27, PT ;  /* 0x000000277000780c */ /* 0x000fc40003f64270 */
[----:B------:R-:W-:Y:S02]  /*7990*/  ISETP.GT.AND P1, PT, R112, 0x28, PT ;  /* 0x000000287000780c */ /* 0x000fe40003f24270 */
[----:B------:R-:W-:Y:S02]  /*79a0*/  SHF.L.U64.HI R136, R165, 0x1, R136 ;  /* 0x00000001a5887819 */ /* 0x000fe40000010288 */
[-C--:B0-----:R-:W-:Y:S02]  /*79b0*/  LEA R8, P5, R167, R114.reuse, 0x1 ;  /* 0x00000072a7087211 */ /* 0x081fe400078a08ff */
[----:B-1----:R-:W-:Y:S02]  /*79c0*/  LEA R6, P6, R165, R114, 0x1 ;  /* 0x00000072a5067211 */ /* 0x002fe400078c08ff */
[----:B------:R-:W-:Y:S02]  /*79d0*/  SHF.L.U64.HI R10, R167, 0x1, R134 ;  /* 0x00000001a70a7819 */ /* 0x000fe40000010286 */
[----:B------:R-:W-:Y:S01]  /*79e0*/  PRMT R229, RZ, 0x7610, R229 ;  /* 0x00007610ffe57816 */ /* 0x000fe200000000e5 */
[C---:B------:R-:W-:Y:S01]  /*79f0*/  IMAD.X R7, R115.reuse, 0x1, R136, P6 ;  /* 0x0000000173077824 */ /* 0x040fe200030e0688 */
[----:B------:R-:W-:Y:S01]  /*7a00*/  PRMT R134, RZ, 0x7610, R134 ;  /* 0x00007610ff867816 */ /* 0x000fe20000000086 */
[----:B------:R-:W-:Y:S01]  /*7a10*/  IMAD.X R9, R115, 0x1, R10, P5 ;  /* 0x0000000173097824 */ /* 0x000fe200028e060a */
[----:B------:R-:W-:-:S02]  /*7a20*/  PRMT R132, RZ, 0x7610, R132 ;  /* 0x00007610ff847816 */ /* 0x000fc40000000084 */
[----:B------:R-:W-:Y:S01]  /*7a30*/  SHF.R.S32.HI R136, RZ, 0x1f, R163 ;  /* 0x0000001fff887819 */ /* 0x000fe200000114a3 */
[----:B------:R0:W5:Y:S01]  /*7a40*/  @P4 LDG.E.U16 R229, desc[UR22][R12.64] ;  /* 0x000000160ce54981 */ /* 0x000162000c1e1500 */
[----:B------:R-:W-:Y:S02]  /*7a50*/  SHF.R.S32.HI R138, RZ, 0x1f, R161 ;  /* 0x0000001fff8a7819 */ /* 0x000fe400000114a1 */
[C---:B------:R-:W-:Y:S01]  /*7a60*/  LEA R10, P6, R163.reuse, R114, 0x1 ;  /* 0x00000072a30a7211 */ /* 0x040fe200078c08ff */
[----:B------:R1:W5:Y:S01]  /*7a70*/  @P3 LDG.E.U16 R134, desc[UR22][R8.64] ;  /* 0x0000001608863981 */ /* 0x000362000c1e1500 */
[----:B------:R-:W-:Y:S02]  /*7a80*/  SHF.L.U64.HI R136, R163, 0x1, R136 ;  /* 0x00000001a3887819 */ /* 0x000fe40000010288 */
[C---:B------:R-:W-:Y:S01]  /*7a90*/  ISETP.GT.AND P4, PT, R112.reuse, 0x29, PT ;  /* 0x000000297000780c */ /* 0x040fe20003f84270 */
[----:B------:R3:W5:Y:S01]  /*7aa0*/  @P1 LDG.E.U16 R132, desc[UR22][R6.64] ;  /* 0x0000001606841981 */ /* 0x000762000c1e1500 */
[----:B------:R-:W-:-:S02]  /*7ab0*/  ISETP.GT.AND P3, PT, R112, 0x2a, PT ;  /* 0x0000002a7000780c */ /* 0x000fc40003f64270 */
[CC--:B0-----:R-:W-:Y:S02]  /*7ac0*/  LEA R12, P5, R161.reuse, R114.reuse, 0x1 ;  /* 0x00000072a10c7211 */ /* 0x0c1fe400078a08ff */
[----:B------:R-:W-:Y:S02]  /*7ad0*/  SHF.L.U64.HI R138, R161, 0x1, R138 ;  /* 0x00000001a18a7819 */ /* 0x000fe4000001028a */
[----:B-1----:R-:W-:Y:S02]  /*7ae0*/  SHF.R.S32.HI R8, RZ, 0x1f, R159 ;  /* 0x0000001fff087819 */ /* 0x002fe4000001149f */
[----:B------:R-:W-:Y:S01]  /*7af0*/  ISETP.GT.AND P1, PT, R112, 0x2b, PT ;  /* 0x0000002b7000780c */ /* 0x000fe20003f24270 */
[----:B------:R-:W-:Y:S01]  /*7b00*/  IMAD.X R11, R115, 0x1, R136, P6 ;  /* 0x00000001730b7824 */ /* 0x000fe200030e0688 */
[----:B---3--:R-:W-:Y:S01]  /*7b10*/  LEA R6, P6, R159, R114, 0x1 ;  /* 0x000000729f067211 */ /* 0x008fe200078c08ff */
[----:B------:R-:W-:Y:S01]  /*7b20*/  IMAD.X R13, R115, 0x1, R138, P5 ;  /* 0x00000001730d7824 */ /* 0x000fe200028e068a */
[----:B------:R-:W-:-:S02]  /*7b30*/  SHF.L.U64.HI R8, R159, 0x1, R8 ;  /* 0x000000019f087819 */ /* 0x000fc40000010208 */
[----:B------:R-:W-:Y:S02]  /*7b40*/  PRMT R233, RZ, 0x7610, R233 ;  /* 0x00007610ffe97816 */ /* 0x000fe400000000e9 */
[----:B------:R-:W-:Y:S02]  /*7b50*/  SHF.R.S32.HI R138, RZ, 0x1f, R157 ;  /* 0x0000001fff8a7819 */ /* 0x000fe4000001149d */
[----:B------:R-:W-:Y:S01]  /*7b60*/  PRMT R231, RZ, 0x7610, R231 ;  /* 0x00007610ffe77816 */ /* 0x000fe200000000e7 */
[----:B------:R-:W-:Y:S01]  /*7b70*/  IMAD.X R7, R115, 0x1, R8, P6 ;  /* 0x0000000173077824 */ /* 0x000fe200030e0608 */
[----:B------:R-:W-:Y:S01]  /*7b80*/  PRMT R136, RZ, 0x7610, R136 ;  /* 0x00007610ff887816 */ /* 0x000fe20000000088 */
[----:B------:R0:W5:Y:S01]  /*7b90*/  @P4 LDG.E.U16 R233, desc[UR22][R10.64] ;  /* 0x000000160ae94981 */ /* 0x000162000c1e1500 */
[C---:B------:R-:W-:Y:S02]  /*7ba0*/  LEA R8, P6, R157.reuse, R114, 0x1 ;  /* 0x000000729d087211 */ /* 0x040fe400078c08ff */
[----:B------:R-:W-:Y:S01]  /*7bb0*/  SHF.L.U64.HI R138, R157, 0x1, R138 ;  /* 0x000000019d8a7819 */ /* 0x000fe2000001028a */
[----:B------:R-:W5:Y:S01]  /*7bc0*/  @P3 LDG.E.U16 R231, desc[UR22][R12.64] ;  /* 0x000000160ce73981 */ /* 0x000f62000c1e1500 */
[----:B------:R-:W-:-:S02]  /*7bd0*/  SHF.R.S32.HI R142, RZ, 0x1f, R153 ;  /* 0x0000001fff8e7819 */ /* 0x000fc40000011499 */
[C---:B------:R-:W-:Y:S01]  /*7be0*/  ISETP.GT.AND P4, PT, R112.reuse, 0x2c, PT ;  /* 0x0000002c7000780c */ /* 0x040fe20003f84270 */
[----:B------:R1:W5:Y:S01]  /*7bf0*/  @P1 LDG.E.U16 R136, desc[UR22][R6.64] ;  /* 0x0000001606881981 */ /* 0x000362000c1e1500 */
[----:B------:R-:W-:Y:S01]  /*7c00*/  SHF.R.S32.HI R140, RZ, 0x1f, R155 ;  /* 0x0000001fff8c7819 */ /* 0x000fe2000001149b */
[----:B------:R-:W-:Y:S01]  /*7c10*/  IMAD.X R9, R115, 0x1, R138, P6 ;  /* 0x0000000173097824 */ /* 0x000fe200030e068a */
[C---:B------:R-:W-:Y:S02]  /*7c20*/  ISETP.GT.AND P3, PT, R112.reuse, 0x2d, PT ;  /* 0x0000002d7000780c */ /* 0x040fe40003f64270 */
[----:B------:R-:W-:Y:S02]  /*7c30*/  ISETP.GT.AND P1, PT, R112, 0x2e, PT ;  /* 0x0000002e7000780c */ /* 0x000fe40003f24270 */
[----:B------:R-:W-:Y:S02]  /*7c40*/  SHF.L.U64.HI R142, R153, 0x1, R142 ;  /* 0x00000001998e7819 */ /* 0x000fe4000001028e */
[----:B0-----:R-:W-:-:S02]  /*7c50*/  LEA R10, P5, R155, R114, 0x1 ;  /* 0x000000729b0a7211 */ /* 0x001fc400078a08ff */
[----:B-1----:R-:W-:Y:S02]  /*7c60*/  LEA R6, P6, R153, R114, 0x1 ;  /* 0x0000007299067211 */ /* 0x002fe400078c08ff */
[----:B------:R-:W-:Y:S02]  /*7c70*/  SHF.L.U64.HI R12, R155, 0x1, R140 ;  /* 0x000000019b0c7819 */ /* 0x000fe4000001028c */
[----:B------:R-:W-:Y:S01]  /*7c80*/  PRMT R235, RZ, 0x7610, R235 ;  /* 0x00007610ffeb7816 */ /* 0x000fe200000000eb */
[C---:B------:R-:W-:Y:S01]  /*7c90*/  IMAD.X R7, R115.reuse, 0x1, R142, P6 ;  /* 0x0000000173077824 */ /* 0x040fe200030e068e */
        /* <DEDUP_REMOVED lines=11> */
[C---:B------:R-:W-:Y:S02]  /*7d50*/  ISETP.GT.AND P3, PT, R112.reuse, 0x30, PT ;  /* 0x000000307000780c */ /* 0x040fe40003f64270 */
[----:B------:R-:W-:Y:S02]  /*7d60*/  ISETP.GT.AND P1, PT, R112, 0x31, PT ;  /* 0x000000317000780c */ /* 0x000fe40003f24270 */
[----:B0-----:R-:W-:-:S02]  /*7d70*/  LEA R8, P5, R149, R114, 0x1 ;  /* 0x0000007295087211 */ /* 0x001fc400078a08ff */
[----:B-1----:R-:W-:Y:S02]  /*7d80*/  SHF.R.S32.HI R10, RZ, 0x1f, R147 ;  /* 0x0000001fff0a7819 */ /* 0x002fe40000011493 */
[----:B------:R-:W-:Y:S01]  /*7d90*/  SHF.L.U64.HI R144, R149, 0x1, R144 ;  /* 0x0000000195907819 */ /* 0x000fe20000010290 */
[----:B------:R-:W-:Y:S01]  /*7da0*/  IMAD.X R13, R115, 0x1, R142, P6 ;  /* 0x00000001730d7824 */ /* 0x000fe200030e068e */
[C---:B---3--:R-:W-:Y:S02]  /*7db0*/  LEA R6, P6, R147.reuse, R114, 0x1 ;  /* 0x0000007293067211 */ /* 0x048fe400078c08ff */
[----:B------:R-:W-:Y:S01]  /*7dc0*/  SHF.L.U64.HI R10, R147, 0x1, R10 ;  /* 0x00000001930a7819 */ /* 0x000fe2000001020a */
[C---:B------:R-:W-:Y:S01]  /*7dd0*/  IMAD.X R9, R115.reuse, 0x1, R144, P5 ;  /* 0x0000000173097824 */ /* 0x040fe200028e0690 */
[----:B------:R-:W-:Y:S02]  /*7de0*/  PRMT R239, RZ, 0x7610, R239 ;  /* 0x00007610ffef7816 */ /* 0x000fe400000000ef */
[----:B------:R-:W-:Y:S01]  /*7df0*/  SHF.R.S32.HI R144, RZ, 0x1f, R145 ;  /* 0x0000001fff907819 */ /* 0x000fe20000011491 */
[----:B------:R-:W-:Y:S01]  /*7e00*/  IMAD.X R7, R115, 0x1, R10, P6 ;  /* 0x0000000173077824 */ /* 0x000fe200030e060a */
[----:B------:R-:W-:-:S02]  /*7e10*/  PRMT R237, RZ, 0x7610, R237 ;  /* 0x00007610ffed7816 */ /* 0x000fc400000000ed */
[----:B------:R-:W-:Y:S01]  /*7e20*/  PRMT R142, RZ, 0x7610, R142 ;  /* 0x00007610ff8e7816 */ /* 0x000fe2000000008e */
[----:B------:R0:W5:Y:S01]  /*7e30*/  @P4 LDG.E.U16 R239, desc[UR22][R12.64] ;  /* 0x000000160cef4981 */ /* 0x000162000c1e1500 */
[----:B------:R-:W-:Y:S02]  /*7e40*/  SHF.R.S32.HI R146, RZ, 0x1f, R143 ;  /* 0x0000001fff927819 */ /* 0x000fe4000001148f */
[C---:B------:R-:W-:Y:S01]  /*7e50*/  LEA R10, P6, R145.reuse, R114, 0x1 ;  /* 0x00000072910a7211 */ /* 0x040fe200078c08ff */
[----:B------:R1:W5:Y:S01]  /*7e60*/  @P3 LDG.E.U16 R237, desc[UR22][R8.64] ;  /* 0x0000001608ed3981 */ /* 0x000362000c1e1500 */
[----:B------:R-:W-:Y:S02]  /*7e70*/  SHF.L.U64.HI R144, R145, 0x1, R144 ;  /* 0x0000000191907819 */ /* 0x000fe40000010290 */
[----:B------:R-:W-:Y:S01]  /*7e80*/  SHF.R.S32.HI R148, RZ, 0x1f, R141 ;  /* 0x0000001fff947819 */ /* 0x000fe2000001148d */
[----:B------:R3:W5:Y:S01]  /*7e90*/  @P1 LDG.E.U16 R142, desc[UR22][R6.64] ;  /* 0x00000016068e1981 */ /* 0x000762000c1e1500 */
[----:B------:R-:W-:-:S02]  /*7ea0*/  SHF.L.U64.HI R146, R143, 0x1, R146 ;  /* 0x000000018f927819 */ /* 0x000fc40000010292 */
[-C--:B0-----:R-:W-:Y:S02]  /*7eb0*/  LEA R12, P5, R143, R114.reuse, 0x1 ;  /* 0x000000728f0c7211 */ /* 0x081fe400078a08ff */
[C---:B------:R-:W-:Y:S01]  /*7ec0*/  ISETP.GT.AND P4, PT, R112.reuse, 0x32, PT ;  /* 0x000000327000780c */ /* 0x040fe20003f84270 */
[C---:B------:R-:W-:Y:S01]  /*7ed0*/  IMAD.X R11, R115.reuse, 0x1, R144, P6 ;  /* 0x00000001730b7824 */ /* 0x040fe200030e0690 */
[C---:B------:R-:W-:Y:S02]  /*7ee0*/  ISETP.GT.AND P3, PT, R112.reuse, 0x33, PT ;  /* 0x000000337000780c */ /* 0x040fe40003f64270 */
[----:B------:R-:W-:Y:S01]  /*7ef0*/  ISETP.GT.AND P1, PT, R112, 0x34, PT ;  /* 0x000000347000780c */ /* 0x000fe20003f24270 */
[----:B------:R-:W-:Y:S01]  /*7f00*/  IMAD.X R13, R115, 0x1, R146, P5 ;  /* 0x00000001730d7824 */ /* 0x000fe200028e0692 */
[C---:B-1----:R-:W-:Y:S02]  /*7f10*/  LEA R8, P6, R141.reuse, R114, 0x1 ;  /* 0x000000728d087211 */ /* 0x042fe400078c08ff */
[----:B---3--:R-:W-:-:S02]  /*7f20*/  SHF.L.U64.HI R6, R141, 0x1, R148 ;  /* 0x000000018d067819 */ /* 0x008fc40000010294 */
[----:B------:R-:W-:Y:S02]  /*7f30*/  ISETP.GT.AND P5, PT, R112, RZ, PT ;  /* 0x000000ff7000720c */ /* 0x000fe40003fa4270 */
[----:B------:R-:W-:Y:S01]  /*7f40*/  SHF.R.S32.HI R144, RZ, 0x1f, R139 ;  /* 0x0000001fff907819 */ /* 0x000fe2000001148b */
[----:B------:R-:W-:Y:S01]  /*7f50*/  IMAD.X R9, R115, 0x1, R6, P6 ;  /* 0x0000000173097824 */ /* 0x000fe200030e0606 */
[----:B------:R-:W-:Y:S02]  /*7f60*/  PRMT R241, RZ, 0x7610, R241 ;  /* 0x00007610fff17816 */ /* 0x000fe400000000f1 */
[----:B------:R-:W-:Y:S02]  /*7f70*/  PRMT R148, RZ, 0x7610, R148 ;  /* 0x00007610ff947816 */ /* 0x000fe40000000094 */
[----:B------:R-:W-:Y:S02]  /*7f80*/  PRMT R146, RZ, 0x7610, R146 ;  /* 0x00007610ff927816 */ /* 0x000fe40000000092 */
[C---:B------:R-:W-:Y:S01]  /*7f90*/  LEA R6, P6, R139.reuse, R114, 0x1 ;  /* 0x000000728b067211 */ /* 0x040fe200078c08ff */
[----:B------:R-:W5:Y:S01]  /*7fa0*/  @P4 LDG.E.U16 R241, desc[UR22][R10.64] ;  /* 0x000000160af14981 */ /* 0x000f62000c1e1500 */
[----:B------:R-:W-:-:S02]  /*7fb0*/  SHF.L.U64.HI R150, R139, 0x1, R144 ;  /* 0x000000018b967819 */ /* 0x000fc40000010290 */
[----:B------:R-:W-:Y:S01]  /*7fc0*/  SHF.R.S32.HI R152, RZ, 0x1f, R137 ;  /* 0x0000001fff987819 */ /* 0x000fe20000011489 */
[----:B------:R0:W5:Y:S01]  /*7fd0*/  @P3 LDG.E.U16 R148, desc[UR22][R12.64] ;  /* 0x000000160c943981 */ /* 0x000162000c1e1500 */
[----:B------:R-:W-:Y:S01]  /*7fe0*/  PRMT R144, RZ, 0x7610, R144 ;  /* 0x00007610ff907816 */ /* 0x000fe20000000090 */
[----:B------:R-:W-:Y:S01]  /*7ff0*/  IMAD.X R7, R115, 0x1, R150, P6 ;  /* 0x0000000173077824 */ /* 0x000fe200030e0696 */
[C---:B------:R-:W-:Y:S01]  /*8000*/  ISETP.GT.AND P4, PT, R112.reuse, 0x35, PT ;  /* 0x000000357000780c */ /* 0x040fe20003f84270 */
[----:B------:R1:W5:Y:S01]  /*8010*/  @P1 LDG.E.U16 R146, desc[UR22][R8.64] ;  /* 0x0000001608921981 */ /* 0x000362000c1e1500 */
[----:B------:R-:W-:Y:S02]  /*8020*/  SHF.L.U64.HI R152, R137, 0x1, R152 ;  /* 0x0000000189987819 */ /* 0x000fe40000010298 */
[----:B------:R-:W-:Y:S01]  /*8030*/  ISETP.GT.AND P3, PT, R112, 0x36, PT ;  /* 0x000000367000780c */ /* 0x000fe20003f64270 */
[----:B------:R-:W5:Y:S01]  /*8040*/  @P5 LDG.E.U16 R144, desc[UR22][R114.64] ;  /* 0x0000001672905981 */ /* 0x000f62000c1e1500 */
[----:B0-----:R-:W-:-:S02]  /*8050*/  SHF.R.S32.HI R12, RZ, 0x1f, R135 ;  /* 0x0000001fff0c7819 */ /* 0x001fc40000011487 */
[-C--:B-1----:R-:W-:Y:S02]  /*8060*/  LEA R8, P6, R137, R114.reuse, 0x1 ;  /* 0x0000007289087211 */ /* 0x082fe400078c08ff */
[C---:B------:R-:W-:Y:S02]  /*8070*/  LEA R10, P5, R135.reuse, R114, 0x1 ;  /* 0x00000072870a7211 */ /* 0x040fe400078a08ff */
[----:B------:R-:W-:Y:S01]  /*8080*/  SHF.L.U64.HI R12, R135, 0x1, R12 ;  /* 0x00000001870c7819 */ /* 0x000fe2000001020c */
[C---:B------:R-:W-:Y:S01]  /*8090*/  IMAD.X R9, R115.reuse, 0x1, R152, P6 ;  /* 0x0000000173097824 */ /* 0x040fe200030e0698 */
[----:B------:R-:W-:Y:S02]  /*80a0*/  ISETP.GT.AND P1, PT, R112, 0x37, PT ;  /* 0x000000377000780c */ /* 0x000fe40003f24270 */
[----:B------:R-:W-:Y:S02]  /*80b0*/  PRMT R245, RZ, 0x7610, R245 ;  /* 0x00007610fff57816 */ /* 0x000fe400000000f5 */
[----:B------:R-:W-:Y:S01]  /*80c0*/  SHF.R.S32.HI R152, RZ, 0x1f, R133 ;  /* 0x0000001fff987819 */ /* 0x000fe20000011485 */
[----:B------:R-:W-:Y:S01]  /*80d0*/  IMAD.X R11, R115, 0x1, R12, P5 ;  /* 0x00000001730b7824 */ /* 0x000fe200028e060c */
[----:B------:R-:W-:-:S02]  /*80e0*/  PRMT R150, RZ, 0x7610, R150 ;  /* 0x00007610ff967816 */ /* 0x000fc40000000096 */
[----:B------:R-:W-:Y:S01]  /*80f0*/  SHF.R.S32.HI R154, RZ, 0x1f, R131 ;  /* 0x0000001fff9a7819 */ /* 0x000fe20000011483 */
[----:B------:R-:W5:Y:S01]  /*8100*/  @P4 LDG.E.U16 R245, desc[UR22][R6.64] ;  /* 0x0000001606f54981 */ /* 0x000f62000c1e1500 */
[CC--:B------:R-:W-:Y:S02]  /*8110*/  LEA R12, P5, R133.reuse, R114.reuse, 0x1 ;  /* 0x00000072850c7211 */ /* 0x0c0fe400078a08ff */
[----:B------:R-:W-:Y:S01]  /*8120*/  SHF.L.U64.HI R152, R133, 0x1, R152 ;  /* 0x0000000185987819 */ /* 0x000fe20000010298 */
[----:B------:R0:W5:Y:S01]  /*8130*/  @P3 LDG.E.U16 R150, desc[UR22][R8.64] ;  /* 0x0000001608963981 */ /* 0x000162000c1e1500 */
[----:B------:R-:W-:Y:S02]  /*8140*/  PRMT R243, RZ, 0x7610, R243 ;  /* 0x00007610fff37816 */ /* 0x000fe400000000f3 */
[CC--:B------:R-:W-:Y:S02]  /*8150*/  LEA RZ, P4, R131.reuse, R114.reuse, 0x1 ;  /* 0x0000007283ff7211 */ /* 0x0c0fe400078808ff */
[----:B------:R-:W-:Y:S01]  /*8160*/  SHF.L.U64.HI R154, R131, 0x1, R154 ;  /* 0x00000001839a7819 */ /* 0x000fe2000001029a */
[C---:B------:R-:W-:Y:S01]  /*8170*/  IMAD.X R13, R115.reuse, 0x1, R152, P5 ;  /* 0x00000001730d7824 */ /* 0x040fe200028e0698 */
[----:B------:R-:W-:Y:S01]  /*8180*/  ISETP.GT.AND P5, PT, R112, 0x3a, PT ;  /* 0x0000003a7000780c */ /* 0x000fe20003fa4270 */
[----:B------:R1:W5:Y:S01]  /*8190*/  @P1 LDG.E.U16 R243, desc[UR22][R10.64] ;  /* 0x000000160af31981 */ /* 0x000362000c1e1500 */
[----:B0-----:R-:W-:Y:S01]  /*81a0*/  SHF.R.S32.HI R8, RZ, 0x1f, R129 ;  /* 0x0000001fff087819 */ /* 0x001fe20000011481 */
[----:B------:R-:W-:Y:S01]  /*81b0*/  IMAD.X R7, R115, 0x1, R154, P4 ;  /* 0x0000000173077824 */ /* 0x000fe200020e069a */
[----:B------:R-:W-:-:S02]  /*81c0*/  LEA RZ, P4, R129, R114, 0x1 ;  /* 0x0000007281ff7211 */ /* 0x000fc400078808ff */
[C---:B------:R-:W-:Y:S02]  /*81d0*/  ISETP.GT.AND P1, PT, R112.reuse, 0x39, PT ;  /* 0x000000397000780c */ /* 0x040fe40003f24270 */
[C---:B-1----:R-:W-:Y:S01]  /*81e0*/  SHF.L.U64.HI R10, R129.reuse, 0x1, R8 ;  /* 0x00000001810a7819 */ /* 0x042fe20000010208 */
[----:B------:R-:W-:Y:S01]  /*81f0*/  IMAD R8, R129, 0x2, R114 ;  /* 0x0000000281087824 */ /* 0x000fe200078e0272 */
[----:B------:R-:W-:Y:S02]  /*8200*/  PRMT R154, RZ, 0x7610, R154 ;  /* 0x00007610ff9a7816 */ /* 0x000fe4000000009a */
[----:B------:R-:W-:Y:S01]  /*8210*/  ISETP.GT.AND P3, PT, R112, 0x38, PT ;  /* 0x000000387000780c */ /* 0x000fe20003f64270 */
[----:B------:R-:W-:Y:S01]  /*8220*/  IMAD.X R9, R115, 0x1, R10, P4 ;  /* 0x0000000173097824 */ /* 0x000fe200020e060a */
[----:B------:R-:W-:Y:S01]  /*8230*/  SHF.R.S32.HI R156, RZ, 0x1f, R125 ;  /* 0x0000001fff9c7819 */ /* 0x000fe2000001147d */
[----:B------:R-:W-:Y:S01]  /*8240*/  IMAD R6, R131, 0x2, R114 ;  /* 0x0000000283067824 */ /* 0x000fe200078e0272 */
[----:B------:R-:W-:-:S02]  /*8250*/  PRMT R247, RZ, 0x7610, R247 ;  /* 0x00007610fff77816 */ /* 0x000fc400000000f7 */
[----:B------:R0:W5:Y:S01]  /*8260*/  @P5 LDG.E.U16 R154, desc[UR22][R8.64] ;  /* 0x00000016089a5981 */ /* 0x000162000c1e1500 */
[----:B------:R-:W-:Y:S02]  /*8270*/  SHF.R.S32.HI R10, RZ, 0x1f, R127 ;  /* 0x0000001fff0a7819 */ /* 0x000fe4000001147f */
[CC--:B------:R-:W-:Y:S01]  /*8280*/  LEA RZ, P5, R125.reuse, R114.reuse, 0x1 ;  /* 0x000000727dff7211 */ /* 0x0c0fe200078a08ff */
[----:B------:R1:W5:Y:S01]  /*8290*/  @P1 LDG.E.U16 R247, desc[UR22][R6.64] ;  /* 0x0000001606f71981 */ /* 0x000362000c1e1500 */
[----:B------:R-:W-:Y:S02]  /*82a0*/  SHF.L.U64.HI R156, R125, 0x1, R156 ;  /* 0x000000017d9c7819 */ /* 0x000fe4000001029c */
[----:B------:R-:W-:Y:S02]  /*82b0*/  PRMT R152, RZ, 0x7610, R152 ;  /* 0x00007610ff987816 */ /* 0x000fe40000000098 */
[C---:B------:R-:W-:Y:S02]  /*82c0*/  LEA RZ, P4, R127.reuse, R114, 0x1 ;  /* 0x000000727fff7211 */ /* 0x040fe400078808ff */
[----:B------:R-:W-:-:S02]  /*82d0*/  SHF.L.U64.HI R10, R127, 0x1, R10 ;  /* 0x000000017f0a7819 */ /* 0x000fc4000001020a */
[----:B0-----:R-:W-:Y:S01]  /*82e0*/  SHF.R.S32.HI R8, RZ, 0x1f, R123 ;  /* 0x0000001fff087819 */ /* 0x001fe2000001147b */
[C---:B-1----:R-:W-:Y:S01]  /*82f0*/  IMAD.X R7, R115.reuse, 0x1, R156, P5 ;  /* 0x0000000173077824 */ /* 0x042fe200028e069c */
[C---:B------:R-:W-:Y:S01]  /*8300*/  ISETP.GT.AND P5, PT, R112.reuse, 0x3d, PT ;  /* 0x0000003d7000780c */ /* 0x040fe20003fa4270 */
[----:B------:R0:W5:Y:S01]  /*8310*/  @P3 LDG.E.U16 R152, desc[UR22][R12.64] ;  /* 0x000000160c983981 */ /* 0x000162000c1e1500 */
[----:B------:R-:W-:Y:S01]  /*8320*/  IMAD.X R11, R115, 0x1, R10, P4 ;  /* 0x00000001730b7824 */ /* 0x000fe200020e060a */
[C---:B------:R-:W-:Y:S02]  /*8330*/  LEA RZ, P4, R123.reuse, R114, 0x1 ;  /* 0x000000727bff7211 */ /* 0x040fe400078808ff */
[C---:B------:R-:W-:Y:S02]  /*8340*/  ISETP.GT.AND P3, PT, R112.reuse, 0x3b, PT ;  /* 0x0000003b7000780c */ /* 0x040fe40003f64270 */
[----:B------:R-:W-:Y:S02]  /*8350*/  ISETP.GT.AND P1, PT, R112, 0x3c, PT ;  /* 0x0000003c7000780c */ /* 0x000fe40003f24270 */
[C---:B0-----:R-:W-:Y:S01]  /*8360*/  SHF.L.U64.HI R12, R123.reuse, 0x1, R8 ;  /* 0x000000017b0c7819 */ /* 0x041fe20000010208 */
[----:B------:R-:W-:Y:S01]  /*8370*/  IMAD R8, R123, 0x2, R114 ;  /* 0x000000027b087824 */ /* 0x000fe200078e0272 */
[----:B------:R-:W-:-:S03]  /*8380*/  PRMT R158, RZ, 0x7610, R158 ;  /* 0x00007610ff9e7816 */ /* 0x000fc6000000009e */
[----:B------:R-:W-:Y:S01]  /*8390*/  IMAD.X R9, R115, 0x1, R12, P4 ;  /* 0x0000000173097824 */ /* 0x000fe200020e060c */
[----:B------:R-:W-:Y:S01]  /*83a0*/  SHF.R.S32.HI R12, RZ, 0x1f, R121 ;  /* 0x0000001fff0c7819 */ /* 0x000fe20000011479 */
[--C-:B------:R-:W-:Y:S01]  /*83b0*/  IMAD R10, R127, 0x2, R114.reuse ;  /* 0x000000027f0a7824 */ /* 0x100fe200078e0272 */
[----:B------:R-:W-:Y:S01]  /*83c0*/  PRMT R251, RZ, 0x7610, R251 ;  /* 0x00007610fffb7816 */ /* 0x000fe200000000fb */
[----:B------:R-:W-:Y:S01]  /*83d0*/  IMAD R6, R125, 0x2, R114 ;  /* 0x000000027d067824 */ /* 0x000fe200078e0272 */
[----:B------:R-:W-:Y:S01]  /*83e0*/  PRMT R156, RZ, 0x7610, R156 ;  /* 0x00007610ff9c7816 */ /* 0x000fe2000000009c */
[----:B------:R-:W5:Y:S01]  /*83f0*/  @P5 LDG.E.U16 R158, desc[UR22][R8.64] ;  /* 0x00000016089e5981 */ /* 0x000f62000c1e1500 */
[----:B------:R-:W-:Y:S02]  /*8400*/  SHF.R.S32.HI R160, RZ, 0x1f, R119 ;  /* 0x0000001fffa07819 */ /* 0x000fe40000011477 */
[C---:B------:R-:W-:Y:S01]  /*8410*/  LEA RZ, P5, R121.reuse, R114, 0x1 ;  /* 0x0000007279ff7211 */ /* 0x040fe200078a08ff */
[----:B------:R0:W5:Y:S01]  /*8420*/  @P3 LDG.E.U16 R251, desc[UR22][R10.64] ;  /* 0x000000160afb3981 */ /* 0x000162000c1e1500 */
[----:B------:R-:W-:-:S02]  /*8430*/  SHF.L.U64.HI R12, R121, 0x1, R12 ;  /* 0x00000001790c7819 */ /* 0x000fc4000001020c */
[CC--:B------:R-:W-:Y:S01]  /*8440*/  LEA RZ, P4, R119.reuse, R114.reuse, 0x1 ;  /* 0x0000007277ff7211 */ /* 0x0c0fe200078808ff */
[----:B------:R1:W5:Y:S01]  /*8450*/  @P1 LDG.E.U16 R156, desc[UR22][R6.64] ;  /* 0x00000016069c1981 */ /* 0x000362000c1e1500 */
[----:B------:R-:W-:Y:S02]  /*8460*/  SHF.L.U64.HI R160, R119, 0x1, R160 ;  /* 0x0000000177a07819 */ /* 0x000fe400000102a0 */
[C---:B------:R-:W-:Y:S02]  /*8470*/  ISETP.GT.AND P3, PT, R112.reuse, 0x3e, PT ;  /* 0x0000003e7000780c */ /* 0x040fe40003f64270 */
[C---:B------:R-:W-:Y:S01]  /*8480*/  ISETP.GT.AND P1, PT, R112.reuse, 0x3f, PT ;  /* 0x0000003f7000780c */ /* 0x040fe20003f24270 */
[C---:B0-----:R-:W-:Y:S01]  /*8490*/  IMAD.X R11, R115.reuse, 0x1, R12, P5 ;  /* 0x00000001730b7824 */ /* 0x041fe200028e060c */
[----:B------:R-:W-:Y:S01]  /*84a0*/  ISETP.GT.AND P5, PT, R112, 0x1, PT ;  /* 0x000000017000780c */ /* 0x000fe20003fa4270 */
[----:B------:R-:W-:Y:S01]  /*84b0*/  USHF.L.U32 UR4, UR4, 0x1f, URZ ;  /* 0x0000001f04047899 */ /* 0x000fe200080006ff */
[----:B-1----:R-:W-:Y:S01]  /*84c0*/  IMAD.X R7, R115, 0x1, R160, P4 ;  /* 0x0000000173077824 */ /* 0x002fe200020e06a0 */
[----:B------:R-:W-:Y:S01]  /*84d0*/  IADD3 R8, P4, PT, R100, R114, RZ ;  /* 0x0000007264087210 */ /* 0x000fe20007f9e0ff */
[--C-:B------:R-:W-:Y:S01]  /*84e0*/  IMAD R10, R121, 0x2, R114.reuse ;  /* 0x00000002790a7824 */ /* 0x100fe200078e0272 */
[----:B------:R-:W-:Y:S01]  /*84f0*/  PRMT R249, RZ, 0x7610, R249 ;  /* 0x00007610fff97816 */ /* 0x000fe200000000f9 */
[----:B------:R-:W-:Y:S01]  /*8500*/  IMAD R6, R119, 0x2, R114 ;  /* 0x0000000277067824 */ /* 0x000fe200078e0272 */
[----:B------:R-:W-:Y:S01]  /*8510*/  PRMT R160, RZ, 0x7610, R160 ;  /* 0x00007610ffa07816 */ /* 0x000fe200000000a0 */
[----:B------:R-:W-:Y:S01]  /*8520*/  IMAD.X R9, R115, 0x1, R116, P4 ;  /* 0x0000000173097824 */ /* 0x000fe200020e0674 */
[----:B------:R-:W-:Y:S01]  /*8530*/  PRMT R162, RZ, 0x7610, R162 ;  /* 0x00007610ffa27816 */ /* 0x000fe200000000a2 */
[----:B------:R-:W-:-:S03]  /*8540*/  IMAD.U32 R12, RZ, RZ, UR4 ;  /* 0x00000004ff0c7e24 */ /* 0x000fc6000f8e00ff */
[----:B------:R0:W5:Y:S04]  /*8550*/  @P3 LDG.E.U16 R160, desc[UR22][R10.64] ;  /* 0x000000160aa03981 */ /* 0x000168000c1e1500 */
[----:B------:R0:W5:Y:S04]  /*8560*/  @P1 LDG.E.U16 R162, desc[UR22][R6.64] ;  /* 0x0000001606a21981 */ /* 0x000168000c1e1500 */
[----:B------:R0:W5:Y:S01]  /*8570*/  @P5 LDG.E.U16 R249, desc[UR22][R8.64] ;  /* 0x0000001608f95981 */ /* 0x000162000c1e1500 */
[----:B------:R-:W1:Y:S01]  /*8580*/  SYNCS.PHASECHK.TRANS64.TRYWAIT P1, [UR6], R12 ;  /* 0x0000000cff0075a7 */ /* 0x000e620008021106 */
[----:B------:R-:W-:-:S02]  /*8590*/  LOP3.LUT R13, R3, 0x3f, RZ, 0xc0, !PT ;  /* 0x0000003f030d7812 */ /* 0x000fc400078ec0ff */
[----:B--2---:R-:W-:Y:S02]  /*85a0*/  PRMT R5, R5, 0x5410, R122 ;  /* 0x0000541005057816 */ /* 0x004fe4000000007a */
[----:B------:R-:W-:Y:S01]  /*85b0*/  ISETP.GE.AND P3, PT, R13, R112, PT ;  /* 0x000000700d00720c */ /* 0x000fe20003f66270 */
[----:B01----:R-:W-:-:S12]  /*85c0*/  @!P1 BRA `(.L_x_9) ;  /* 0x0000002c00589947 */ /* 0x003fd80003800000 */
.L_x_17:
[----:B-----5:R-:W-:Y:S01]  /*85d0*/  PRMT R13, R18, 0x5410, R21 ;  /* 0x00005410120d7816 */ /* 0x020fe20000000015 */
[C---:B------:R-:W-:Y:S01]  /*85e0*/  IMAD.WIDE R36, R215.reuse, 0x2, R36 ;  /* 0x00000002d7247825 */ /* 0x040fe200078e0224 */
[----:B------:R-:W-:Y:S02]  /*85f0*/  PRMT R16, R16, 0x5410, R17 ;  /* 0x0000541010107816 */ /* 0x000fe40000000011 */
[----:B------:R-:W-:Y:S01]  /*8600*/  PRMT R7, R32, 0x5410, R33 ;  /* 0x0000541020077816 */ /* 0x000fe20000000021 */
[C---:B------:R-:W-:Y:S01]  /*8610*/  IMAD.WIDE R90, R215.reuse, 0x2, R90 ;  /* 0x00000002d75a7825 */ /* 0x040fe200078e025a */
[----:B------:R-:W-:Y:S02]  /*8620*/  PRMT R8, R34, 0x5410, R35 ;  /* 0x0000541022087816 */ /* 0x000fe40000000023 */
[----:B------:R-:W-:Y:S01]  /*8630*/  PRMT R9, R28, 0x5410, R29 ;  /* 0x000054101c097816 */ /* 0x000fe2000000001d */
[----:B------:R-:W-:Y:S01]  /*8640*/  IMAD.WIDE R84, R215, 0x2, R84 ;  /* 0x00000002d7547825 */ /* 0x000fe200078e0254 */
[----:B------:R-:W-:-:S02]  /*8650*/  PRMT R10, R30, 0x5410, R31 ;  /* 0x000054101e0a7816 */ /* 0x000fc4000000001f */
[----:B------:R-:W-:Y:S01]  /*8660*/  PRMT R11, R24, 0x5410, R25 ;  /* 0x00005410180b7816 */ /* 0x000fe20000000019 */
[C---:B------:R-:W-:Y:S01]  /*8670*/  IMAD.WIDE R76, R215.reuse, 0x2, R76 ;  /* 0x00000002d74c7825 */ /* 0x040fe200078e024c */
[----:B------:R-:W-:Y:S02]  /*8680*/  PRMT R12, R20, 0x5410, R23 ;  /* 0x00005410140c7816 */ /* 0x000fe40000000017 */
[----:B------:R-:W-:Y:S01]  /*8690*/  PRMT R14, R14, 0x5410, R19 ;  /* 0x000054100e0e7816 */ /* 0x000fe20000000013 */
[----:B------:R-:W-:Y:S01]  /*86a0*/  IMAD.WIDE R68, R215, 0x2, R68 ;  /* 0x00000002d7447825 */ /* 0x000fe200078e0244 */
[----:B------:R-:W-:Y:S02]  /*86b0*/  PRMT R15, R15, 0x5410, R4 ;  /* 0x000054100f0f7816 */ /* 0x000fe40000000004 */
[----:B------:R-:W-:Y:S01]  /*86c0*/  PRMT R17, R26, 0x5410, R27 ;  /* 0x000054101a117816 */ /* 0x000fe2000000001b */
[----:B------:R-:W-:Y:S01]  /*86d0*/  IMAD.WIDE R60, R215, 0x2, R60 ;  /* 0x00000002d73c7825 */ /* 0x000fe200078e023c */
[----:B------:R-:W-:-:S02]  /*86e0*/  PRMT R18, R22, 0x5410, R221 ;  /* 0x0000541016127816 */ /* 0x000fc400000000dd */
[----:B------:R-:W-:Y:S01]  /*86f0*/  PRMT R6, R217, 0x5410, R120 ;  /* 0x00005410d9067816 */ /* 0x000fe20000000078 */
[----:B------:R-:W-:Y:S01]  /*8700*/  IMAD.WIDE R52, R215, 0x2, R52 ;  /* 0x00000002d7347825 */ /* 0x000fe200078e0234 */
        /* <DEDUP_REMOVED lines=26> */
[----:B------:R-:W-:-:S03]  /*88b0*/  IMAD.WIDE R38, R215, 0x2, R38 ;  /* 0x00000002d7267825 */ /* 0x000fc600078e0226 */
[----:B------:R0:W-:Y:S01]  /*88c0*/  STTM.x32 tmem[UR10+0x40], R4 ;  /* 0x00004004000079ed */ /* 0x0001e200082c000a */
[----:B------:R-:W1:Y:S01]  /*88d0*/  FENCE.VIEW.ASYNC.T ;  /* 0x00000000000073c6 */ /* 0x000e620000000200 */
[----:B------:R-:W-:-:S04]  /*88e0*/  IMAD.WIDE R96, R215, 0x2, R96 ;  /* 0x00000002d7607825 */ /* 0x000fc800078e0260 */
        /* <DEDUP_REMOVED lines=14> */
[----:B------:R-:W-:Y:S01]  /*89d0*/  IMAD.WIDE R42, R215, 0x2, R42 ;  /* 0x00000002d72a7825 */ /* 0x000fe200078e022a */
[----:B0-----:R-:W-:Y:S01]  /*89e0*/  PRMT R4, RZ, 0x7610, R4 ;  /* 0x00007610ff047816 */ /* 0x001fe20000000004 */
[----:B-1----:R-:W-:Y:S01]  /*89f0*/  BAR.SYNC.DEFER_BLOCKING 0x0 ;  /* 0x0000000000007b1d */ /* 0x002fe20000010000 */
[----:B------:R-:W-:Y:S02]  /*8a00*/  PRMT R8, RZ, 0x7610, R8 ;  /* 0x00007610ff087816 */ /* 0x000fe40000000008 */
[----:B------:R-:W-:Y:S02]  /*8a10*/  PRMT R12, RZ, 0x7610, R12 ;  /* 0x00007610ff0c7816 */ /* 0x000fe4000000000c */
[----:B------:R-:W-:Y:S02]  /*8a20*/  PRMT R16, RZ, 0x7610, R16 ;  /* 0x00007610ff107816 */ /* 0x000fe40000000010 */
[----:B------:R-:W-:Y:S02]  /*8a30*/  PRMT R20, RZ, 0x7610, R20 ;  /* 0x00007610ff147816 */ /* 0x000fe40000000014 */
[----:B------:R-:W-:-:S02]  /*8a40*/  PRMT R24, RZ, 0x7610, R24 ;  /* 0x00007610ff187816 */ /* 0x000fc40000000018 */
[----:B------:R-:W-:Y:S02]  /*8a50*/  PRMT R28, RZ, 0x7610, R28 ;  /* 0x00007610ff1c7816 */ /* 0x000fe4000000001c */
[----:B------:R-:W-:Y:S02]  /*8a60*/  PRMT R32, RZ, 0x7610, R32 ;  /* 0x00007610ff207816 */ /* 0x000fe40000000020 */
[----:B------:R-:W-:Y:S02]  /*8a70*/  PRMT R5, RZ, 0x7610, R5 ;  /* 0x00007610ff057816 */ /* 0x000fe40000000005 */
[----:B------:R-:W-:Y:S02]  /*8a80*/  PRMT R9, RZ, 0x7610, R9 ;  /* 0x00007610ff097816 */ /* 0x000fe40000000009 */
[----:B------:R-:W-:Y:S02]  /*8a90*/  PRMT R13, RZ, 0x7610, R13 ;  /* 0x00007610ff0d7816 */ /* 0x000fe4000000000d */
[----:B------:R-:W-:-:S02]  /*8aa0*/  PRMT R17, RZ, 0x7610, R17 ;  /* 0x00007610ff117816 */ /* 0x000fc40000000011 */
[----:B------:R-:W-:Y:S01]  /*8ab0*/  PRMT R21, RZ, 0x7610, R21 ;  /* 0x00007610ff157816 */ /* 0x000fe20000000015 */
[----:B------:R-:W2:Y:S01]  /*8ac0*/  @!P3 LDG.E.U16 R4, desc[UR22][R36.64] ;  /* 0x000000162404b981 */ /* 0x000ea2000c1e1500 */
[----:B------:R-:W-:Y:S02]  /*8ad0*/  PRMT R25, RZ, 0x7610, R25 ;  /* 0x00007610ff197816 */ /* 0x000fe40000000019 */
[----:B------:R-:W-:Y:S01]  /*8ae0*/  PRMT R29, RZ, 0x7610, R29 ;  /* 0x00007610ff1d7816 */ /* 0x000fe2000000001d */
[----:B------:R-:W3:Y:S01]  /*8af0*/  @!P3 LDG.E.U16 R8, desc[UR22][R44.64] ;  /* 0x000000162c08b981 */ /* 0x000ee2000c1e1500 */
[----:B------:R-:W-:Y:S02]  /*8b00*/  PRMT R33, RZ, 0x7610, R33 ;  /* 0x00007610ff217816 */ /* 0x000fe40000000021 */
[----:B------:R-:W-:Y:S01]  /*8b10*/  PRMT R6, RZ, 0x7610, R6 ;  /* 0x00007610ff067816 */ /* 0x000fe20000000006 */
[----:B------:R-:W4:Y:S01]  /*8b20*/  @!P3 LDG.E.U16 R12, desc[UR22][R52.64] ;  /* 0x00000016340cb981 */ /* 0x000f22000c1e1500 */
[----:B------:R-:W-:-:S02]  /*8b30*/  PRMT R10, RZ, 0x7610, R10 ;  /* 0x00007610ff0a7816 */ /* 0x000fc4000000000a */
[----:B------:R-:W-:Y:S01]  /*8b40*/  PRMT R14, RZ, 0x7610, R14 ;  /* 0x00007610ff0e7816 */ /* 0x000fe2000000000e */
[----:B------:R-:W4:Y:S01]  /*8b50*/  @!P3 LDG.E.U16 R16, desc[UR22][R60.64] ;  /* 0x000000163c10b981 */ /* 0x000f22000c1e1500 */
[----:B------:R-:W-:Y:S02]  /*8b60*/  PRMT R18, RZ, 0x7610, R18 ;  /* 0x00007610ff127816 */ /* 0x000fe40000000012 */
[----:B------:R-:W-:Y:S01]  /*8b70*/  PRMT R22, RZ, 0x7610, R22 ;  /* 0x00007610ff167816 */ /* 0x000fe20000000016 */
[----:B------:R-:W4:Y:S01]  /*8b80*/  @!P3 LDG.E.U16 R20, desc[UR22][R68.64] ;  /* 0x000000164414b981 */ /* 0x000f22000c1e1500 */
        /* <DEDUP_REMOVED lines=15> */
[----:B------:R-:W-:-:S03]  /*8c80*/  PRMT R35, RZ, 0x7610, R35 ;  /* 0x00007610ff237816 */ /* 0x000fc60000000023 */
[----:B------:R-:W4:Y:S04]  /*8c90*/  @!P3 LDG.E.U16 R13, desc[UR22][R54.64] ;  /* 0x00000016360db981 */ /* 0x000f28000c1e1500 */
        /* <DEDUP_REMOVED lines=20> */
[----:B------:R-:W4:Y:S01]  /*8de0*/  @!P3 LDG.E.U16 R35, desc[UR22][R98.64] ;  /* 0x000000166223b981 */ /* 0x000f22000c1e1500 */
[----:B------:R-:W-:Y:S01]  /*8df0*/  SHF.R.S32.HI R122, RZ, 0x6, R3 ;  /* 0x00000006ff7a7819 */ /* 0x000fe20000011403 */
[----:B------:R-:W-:-:S03]  /*8e00*/  IMAD.SHL.U32 R120, R3, 0x2, RZ ;  /* 0x0000000203787824 */ /* 0x000fc600078e00ff */
[----:B------:R-:W-:-:S04]  /*8e10*/  SGXT R122, R122, 0x1 ;  /* 0x000000017a7a781a */ /* 0x000fc80000000200 */
[----:B------:R-:W-:-:S04]  /*8e20*/  LOP3.LUT R217, R122, 0x90, RZ, 0xc0, !PT ;  /* 0x000000907ad97812 */ /* 0x000fc800078ec0ff */
[----:B------:R-:W-:Y:S01]  /*8e30*/  LOP3.LUT R217, R217, 0x7e, R120, 0x78, !PT ;  /* 0x0000007ed9d97812 */ /* 0x000fe200078e7878 */
[----:B------:R-:W-:Y:S03]  /*8e40*/  BAR.SYNC.DEFER_BLOCKING 0x0 ;  /* 0x0000000000007b1d */ /* 0x000fe60000010000 */
[C---:B------:R-:W-:Y:S02]  /*8e50*/  LOP3.LUT R120, R217.reuse, 0x20, RZ, 0x3c, !PT ;  /* 0x00000020d9787812 */ /* 0x040fe400078e3cff */
[----:B------:R-:W-:Y:S01]  /*8e60*/  LOP3.LUT R219, R217, 0x40, RZ, 0x3c, !PT ;  /* 0x00000040d9db7812 */ /* 0x000fe200078e3cff */
[----:B------:R-:W-:-:S04]  /*8e70*/  ULEA UR6, UR20, UR9, 0x3 ;  /* 0x0000000914067291 */ /* 0x000fc8000f8e18ff */
[----:B------:R-:W-:Y:S01]  /*8e80*/  UIADD3 UR6, UPT, UPT, UR6, 0x4000, URZ ;  /* 0x0000400006067890 */ /* 0x000fe2000fffe0ff */
[----:B--2---:R0:W-:Y:S04]  /*8e90*/  STS.U16 [R217+UR9+0x2000], R4 ;  /* 0x00200004d9007988 */ /* 0x0041e80008000409 */
[----:B---3--:R1:W-:Y:S04]  /*8ea0*/  STS.U16 [R217+UR9+0x2400], R8 ;  /* 0x00240008d9007988 */ /* 0x0083e80008000409 */
[----:B----4-:R1:W-:Y:S01]  /*8eb0*/  STS.U16 [R217+UR9+0x2800], R12 ;  /* 0x0028000cd9007988 */ /* 0x0103e20008000409 */
[----:B0-----:R-:W-:-:S03]  /*8ec0*/  LOP3.LUT R4, R217, 0x60, RZ, 0x3c, !PT ;  /* 0x00000060d9047812 */ /* 0x001fc600078e3cff */
        /* <DEDUP_REMOVED lines=30> */
[----:B0-----:R-:W0:Y:S02]  /*90b0*/  FENCE.VIEW.ASYNC.S ;  /* 0x00000000000073c6 */ /* 0x001e240000000000 */
[----:B0-----:R-:W-:Y:S06]  /*90c0*/  BAR.SYNC.DEFER_BLOCKING 0x0 ;  /* 0x0000000000007b1d */ /* 0x001fec0000010000 */
[----:B------:R-:W-:Y:S05]  /*90d0*/  @P0 BRA `(.L_x_10) ;  /* 0x0000000000540947 */ /* 0x000fea0003800000 */
[----:B------:R-:W-:Y:S02]  /*90e0*/  UIADD3 UR21, UPT, UPT, UR8, 0x48, URZ ;  /* 0x0000004808157890 */ /* 0x000fe4000fffe0ff */
[----:B------:R-:W-:Y:S02]  /*90f0*/  UIADD3 UR30, UPT, UPT, UR8, 0x50, URZ ;  /* 0x00000050081e7890 */ /* 0x000fe4000fffe0ff */
[----:B------:R-:W-:Y:S01]  /*9100*/  UIADD3 UR31, UPT, UPT, UR8, 0x58, URZ ;  /* 0x00000058081f7890 */ /* 0x000fe2000fffe0ff */
[----:B------:R-:W-:Y:S01]  /*9110*/  UMOV UR16, 0x0 ;  /* 0x0000000000107882 */ /* 0x000fe20000000000 */
[----:B------:R-:W-:Y:S01]  /*9120*/  UMOV UR17, 0x8100490 ;  /* 0x0810049000117882 */ /* 0x000fe20000000000 */
[----:B------:R-:W-:Y:S01]  /*9130*/  UMOV UR12, UR18 ;  /* 0x00000012000c7c82 */ /* 0x000fe20008000000 */
[----:B------:R-:W-:Y:S01]  /*9140*/  UMOV UR13, 0x40004040 ;  /* 0x40004040000d7882 */ /* 0x000fe20000000000 */
[----:B------:R-:W-:Y:S01]  /*9150*/  UMOV UR28, 0x0 ;  /* 0x00000000001c7882 */ /* 0x000fe20000000000 */
[----:B------:R-:W-:Y:S01]  /*9160*/  UMOV UR29, 0x8100490 ;  /* 0x08100490001d7882 */ /* 0x000fe20000000000 */
[----:B------:R-:W-:Y:S01]  /*9170*/  UMOV UR32, 0x0 ;  /* 0x0000000000207882 */ /* 0x000fe20000000000 */
[----:B------:R-:W-:Y:S01]  /*9180*/  UMOV UR33, 0x8100490 ;  /* 0x0810049000217882 */ /* 0x000fe20000000000 */
[----:B------:R-:W-:Y:S01]  /*9190*/  UMOV UR7, URZ ;  /* 0x000000ff00077c82 */ /* 0x000fe20008000000 */
[----:B------:R0:W-:Y:S01]  /*91a0*/  UTCHMMA tmem[UR11], gdesc[UR12], tmem[UR8], tmem[UR16], idesc[UR17], UPT ;  /* 0x00ff100c0b0079ea */ /* 0x0001e2000b800008 */
        /* <DEDUP_REMOVED lines=8> */
.L_x_10:
[----:B------:R-:W-:Y:S01]  /*9230*/  UIADD3 UR20, UPT, UPT, UR20, 0x1, URZ ;  /* 0x0000000114147890 */ /* 0x000fe2000fffe0ff */
[----:B------:R-:W-:Y:S01]  /*9240*/  IMAD.WIDE R114, R118, 0x2, R114 ;  /* 0x0000000276727825 */ /* 0x000fe200078e0272 */
[----:B------:R-:W-:Y:S02]  /*9250*/  UIADD3 UR19, UPT, UPT, UR19, -0x1, URZ ;  /* 0xffffffff13137890 */ /* 0x000fe4000fffe0ff */
[----:B------:R-:W-:Y:S01]  /*9260*/  UISETP.GT.AND UP1, UPT, UR20, 0x1, UPT ;  /* 0x000000011400788c */ /* 0x000fe2000bf24270 */
[----:B------:R-:W-:-:S03]  /*9270*/  VIADD R112, R112, 0xffffffc0 ;  /* 0xffffffc070707836 */ /* 0x000fc60000000000 */
[----:B0-----:R-:W-:Y:S02]  /*9280*/  USEL UR4, URZ, 0x1, !UP1 ;  /* 0x00000001ff047887 */ /* 0x001fe4000c800000 */
[----:B------:R-:W-:Y:S02]  /*9290*/  USEL UR20, UR20, URZ, !UP1 ;  /* 0x000000ff14147287 */ /* 0x000fe4000c800000 */
[----:B------:R-:W-:Y:S02]  /*92a0*/  UISETP.NE.U32.AND UP1, UPT, UR19, URZ, UPT ;  /* 0x000000ff1300728c */ /* 0x000fe4000bf25070 */
[----:B------:R-:W-:-:S03]  /*92b0*/  ULOP3.LUT UR7, UR5, UR4, URZ, 0x3c, !UPT ;  /* 0x0000000405077292 */ /* 0x000fc6000f8e3cff */
[----:B------:R-:W-:-:S04]  /*92c0*/  UMOV UR4, UR5 ;  /* 0x0000000500047c82 */ /* 0x000fc80008000000 */
[----:B------:R-:W-:Y:S01]  /*92d0*/  UMOV UR5, UR7 ;  /* 0x0000000700057c82 */ /* 0x000fe20008000000 */
[----:B------:R-:W-:Y:S05]  /*92e0*/  BRA.U UP1, `(.L_x_11) ;  /* 0xffffffd501987547 */ /* 0x000fea000b83ffff */
.L_x_8:
[----:B------:R-:W0:Y:S01]  /*92f0*/  LDCU UR5, c[0x0][0x3a0] ;  /* 0x00007400ff0577ac */ /* 0x000e220008000800 */
[----:B------:R-:W2:Y:S01]  /*9300*/  S2R R3, SR_CgaCtaId ;  /* 0x0000000000037919 */ /* 0x000ea20000008800 */
[----:B------:R-:W3:Y:S01]  /*9310*/  LDCU UR7, c[0x0][0x3b4] ;  /* 0x00007680ff0777ac */ /* 0x000ee20008000800 */
[----:B------:R-:W4:Y:S01]  /*9320*/  LDCU UR11, c[0x0][0x3b8] ;  /* 0x00007700ff0b77ac */ /* 0x000f220008000800 */
[----:B------:R-:W1:Y:S01]  /*9330*/  LDCU.128 UR12, c[0x0][0x390] ;  /* 0x00007200ff0c77ac */ /* 0x000e620008000c00 */
[----:B0-----:R-:W-:-:S04]  /*9340*/  UIADD3 UR5, UPT, UPT, UR5, 0x3f, URZ ;  /* 0x0000003f05057890 */ /* 0x001fc8000fffe0ff */
[----:B------:R-:W-:-:S09]  /*9350*/  UISETP.GE.AND UP1, UPT, UR5, 0x40, UPT ;  /* 0x000000400500788c */ /* 0x000fd2000bf26270 */
[----:B-1-34-:R-:W-:Y:S05]  /*9360*/  BRA.U !UP1, `(.L_x_12) ;  /* 0x0000000109107547 */ /* 0x01afea000b800000 */
[----:B------:R-:W-:-:S06]  /*9370*/  USHF.L.U32 UR4, UR4, 0x1f, URZ ;  /* 0x0000001f04047899 */ /* 0x000fcc00080006ff */
[----:B------:R-:W-:-:S04]  /*9380*/  IMAD.U32 R4, RZ, RZ, UR4 ;  /* 0x00000004ff047e24 */ /* 0x000fc8000f8e00ff */
[----:B------:R-:W0:Y:S02]  /*9390*/  SYNCS.PHASECHK.TRANS64.TRYWAIT P0, [UR6], R4 ;  /* 0x00000004ff0075a7 */ /* 0x000e240008001106 */
[----:B0-----:R-:W-:Y:S05]  /*93a0*/  @!P0 BRA `(.L_x_13) ;  /* 0x0000001c00ec8947 */ /* 0x001fea0003800000 */
.L_x_12:
[----:B------:R-:W-:Y:S01]  /*93b0*/  BAR.SYNC.DEFER_BLOCKING 0x0 ;  /* 0x0000000000007b1d */ /* 0x000fe20000010000 */
[----:B--2---:R-:W-:Y:S01]  /*93c0*/  IMAD.SHL.U32 R3, R3, 0x40, RZ ;  /* 0x0000004003037824 */ /* 0x004fe200078e00ff */
[C---:B------:R-:W-:Y:S01]  /*93d0*/  ISETP.GE.AND P0, PT, R0.reuse, UR14, PT ;  /* 0x0000000e00007c0c */ /* 0x040fe2000bf06270 */
[----:B------:R-:W-:-:S03]  /*93e0*/  IMAD R0, R0, UR7, RZ ;  /* 0x0000000700007c24 */ /* 0x000fc6000f8e02ff */
[----:B------:R-:W-:-:S04]  /*93f0*/  LOP3.LUT R3, R2, 0xc0, R3, 0xf8, !PT ;  /* 0x000000c002037812 */ /* 0x000fc800078ef803 */
[C---:B------:R-:W-:Y:S01]  /*9400*/  LOP3.LUT R2, R3.reuse, 0x1, RZ, 0xfc, !PT ;  /* 0x0000000103027812 */ /* 0x040fe200078efcff */
[C---:B------:R-:W-:Y:S01]  /*9410*/  IMAD R69, R3.reuse, UR11, RZ ;  /* 0x0000000b03457c24 */ /* 0x040fe2000f8e02ff */
[----:B------:R-:W-:Y:S02]  /*9420*/  LOP3.LUT R68, R3, 0x3, RZ, 0xfc, !PT ;  /* 0x0000000303447812 */ /* 0x000fe400078efcff */
[----:B------:R-:W-:Y:S01]  /*9430*/  ISETP.LT.AND P4, PT, R2, UR15, !P0 ;  /* 0x0000000f02007c0c */ /* 0x000fe2000c781270 */
[----:B------:R-:W-:Y:S01]  /*9440*/  VIADD R71, R69, UR11 ;  /* 0x0000000b45477c36 */ /* 0x000fe20008000000 */
[----:B------:R-:W-:Y:S02]  /*9450*/  LEA R2, P1, R0, UR12, 0x1 ;  /* 0x0000000c00027c11 */ /* 0x000fe4000f8208ff */
[----:B------:R-:W-:Y:S01]  /*9460*/  ISETP.LT.AND P3, PT, R68, UR15, !P0 ;  /* 0x0000000f44007c0c */ /* 0x000fe2000c761270 */
[----:B------:R-:W-:Y:S01]  /*9470*/  VIADD R73, R71, UR11 ;  /* 0x0000000b47497c36 */ /* 0x000fe20008000000 */
[----:B------:R-:W-:-:S02]  /*9480*/  LEA.HI.X.SX32 R0, R0, UR13, 0x1, P1 ;  /* 0x0000000d00007c11 */ /* 0x000fc400088f0eff */
[----:B------:R-:W-:Y:S01]  /*9490*/  LOP3.LUT R70, R3, 0x2, RZ, 0xfc, !PT ;  /* 0x0000000203467812 */ /* 0x000fe200078efcff */
[----:B------:R-:W-:Y:S01]  /*94a0*/  VIADD R75, R73, UR11 ;  /* 0x0000000b494b7c36 */ /* 0x000fe20008000000 */
[----:B------:R-:W0:Y:S02]  /*94b0*/  @!P2 SYNCS.CCTL.IV [UR9+0x4000] ;  /* 0x00400000ff00a9b1 */ /* 0x000e240008000009 */
[----:B0-----:R-:W-:Y:S01]  /*94c0*/  BAR.SYNC.DEFER_BLOCKING 0x0 ;  /* 0x0000000000007b1d */ /* 0x001fe20000010000 */
[----:B------:R-:W-:Y:S01]  /*94d0*/  LEA R68, P1, R69, R2, 0x1 ;  /* 0x0000000245447211 */ /* 0x000fe200078208ff */
[----:B------:R-:W-:Y:S01]  /*94e0*/  VIADD R77, R75, UR11 ;  /* 0x0000000b4b4d7c36 */ /* 0x000fe20008000000 */
[----:B------:R-:W-:Y:S02]  /*94f0*/  ISETP.LT.AND P6, PT, R70, UR15, !P0 ;  /* 0x0000000f46007c0c */ /* 0x000fe4000c7c1270 */
[----:B------:R-:W-:Y:S01]  /*9500*/  LEA.HI.X.SX32 R69, R69, R0, 0x1, P1 ;  /* 0x0000000045457211 */ /* 0x000fe200008f0eff */
[----:B------:R-:W-:Y:S01]  /*9510*/  VIADD R79, R77, UR11 ;  /* 0x0000000b4d4f7c36 */ /* 0x000fe20008000000 */
[----:B------:R-:W-:Y:S01]  /*9520*/  LEA R70, P1, R73, R2, 0x1 ;  /* 0x0000000249467211 */ /* 0x000fe200078208ff */
[----:B------:R-:W0:Y:S01]  /*9530*/  LDTM.x64 R4, tmem[UR10] ;  /* 0x0000000a000479ee */ /* 0x000e220008340000 */
[----:B------:R-:W-:Y:S01]  /*9540*/  LOP3.LUT R86, R3, 0x5, RZ, 0xfc, !PT ;  /* 0x0000000503567812 */ /* 0x000fe200078efcff */
[----:B------:R-:W-:Y:S01]  /*9550*/  VIADD R81, R79, UR11 ;  /* 0x0000000b4f517c36 */ /* 0x000fe20008000000 */
[----:B------:R-:W-:-:S03]  /*9560*/  LOP3.LUT R87, R3, 0x4, RZ, 0xfc, !PT ;  /* 0x0000000403577812 */ /* 0x000fc600078efcff */
[----:B------:R-:W-:-:S04]  /*9570*/  VIADD R83, R81, UR11 ;  /* 0x0000000b51537c36 */ /* 0x000fc80008000000 */
[----:B------:R-:W-:Y:S01]  /*9580*/  VIADD R85, R83, UR11 ;  /* 0x0000000b53557c36 */ /* 0x000fe20008000000 */
[----:B------:R-:W1:Y:S01]  /*9590*/  @!P2 SYNCS.CCTL.IV [UR9+0x4008] ;  /* 0x00400800ff00a9b1 */ /* 0x000e620008000009 */
[----:B------:R-:W-:Y:S01]  /*95a0*/  LEA R74, P2, R77, R2, 0x1 ;  /* 0x000000024d4a7211 */ /* 0x000fe200078408ff */
[----:B------:R-:W-:Y:S01]  /*95b0*/  NOP ;  /* 0x0000000000007918 */ /* 0x000fe20000000000 */
[----:B0-----:R-:W-:Y:S02]  /*95c0*/  F2FP.BF16.F32.PACK_AB R84, R5, R4 ;  /* 0x000000040554723e */ /* 0x001fe400000010ff */
[----:B------:R-:W-:Y:S02]  /*95d0*/  LEA R4, P5, R71, R2, 0x1 ;  /* 0x0000000247047211 */ /* 0x000fe400078a08ff */
[----:B------:R-:W-:Y:S02]  /*95e0*/  F2FP.BF16.F32.PACK_AB R6, R7, R6 ;  /* 0x000000060706723e */ /* 0x000fe400000010ff */
[----:B------:R-:W-:-:S02]  /*95f0*/  LEA.HI.X.SX32 R5, R71, R0, 0x1, P5 ;  /* 0x0000000047057211 */ /* 0x000fc400028f0eff */
[----:B------:R-:W-:Y:S02]  /*9600*/  LEA R72, P5, R75, R2, 0x1 ;  /* 0x000000024b487211 */ /* 0x000fe400078a08ff */
[-C--:B------:R-:W-:Y:S02]  /*9610*/  LEA.HI.X.SX32 R71, R73, R0.reuse, 0x1, P1 ;  /* 0x0000000049477211 */ /* 0x080fe400008f0eff */
[----:B------:R-:W-:Y:S02]  /*9620*/  ISETP.LT.AND P1, PT, R3, UR15, !P0 ;  /* 0x0000000f03007c0c */ /* 0x000fe4000c721270 */
[----:B------:R-:W-:Y:S02]  /*9630*/  LEA.HI.X.SX32 R73, R75, R0, 0x1, P5 ;  /* 0x000000004b497211 */ /* 0x000fe400028f0eff */
[----:B------:R-:W-:Y:S02]  /*9640*/  LEA R76, P5, R79, R2, 0x1 ;  /* 0x000000024f4c7211 */ /* 0x000fe400078a08ff */
[----:B------:R-:W-:-:S02]  /*9650*/  LEA.HI.X.SX32 R75, R77, R0, 0x1, P2 ;  /* 0x000000004d4b7211 */ /* 0x000fc400010f0eff */
[----:B------:R-:W-:Y:S02]  /*9660*/  LEA R78, P2, R81, R2, 0x1 ;  /* 0x00000002514e7211 */ /* 0x000fe400078408ff */
[----:B------:R-:W-:Y:S02]  /*9670*/  LEA.HI.X.SX32 R77, R79, R0, 0x1, P5 ;  /* 0x000000004f4d7211 */ /* 0x000fe400028f0eff */
[----:B------:R-:W-:Y:S01]  /*9680*/  LEA R80, P5, R83, R2, 0x1 ;  /* 0x0000000253507211 */ /* 0x000fe200078a08ff */
[----:B------:R0:W-:Y:S01]  /*9690*/  @P1 STG.E.U16 desc[UR22][R68.64], R84 ;  /* 0x0000005444001986 */ /* 0x0001e2000c101516 */
[----:B------:R-:W-:Y:S02]  /*96a0*/  LEA.HI.X.SX32 R79, R81, R0, 0x1, P2 ;  /* 0x00000000514f7211 */ /* 0x000fe400010f0eff */
[----:B------:R-:W-:Y:S02]  /*96b0*/  LEA R82, P2, R85, R2, 0x1 ;  /* 0x0000000255527211 */ /* 0x000fe400078408ff */
[----:B------:R-:W-:-:S02]  /*96c0*/  LEA.HI.X.SX32 R81, R83, R0, 0x1, P5 ;  /* 0x0000000053517211 */ /* 0x000fc400028f0eff */
[C---:B------:R-:W-:Y:S01]  /*96d0*/  LEA.HI.X.SX32 R83, R85.reuse, R0, 0x1, P2 ;  /* 0x0000000055537211 */ /* 0x040fe200010f0eff */
[----:B------:R-:W-:Y:S01]  /*96e0*/  VIADD R85, R85, UR11 ;  /* 0x0000000b55557c36 */ /* 0x000fe20008000000 */
[----:B------:R-:W-:Y:S02]  /*96f0*/  ISETP.LT.AND P2, PT, R86, UR15, !P0 ;  /* 0x0000000f56007c0c */ /* 0x000fe4000c741270 */
[----:B------:R-:W-:Y:S02]  /*9700*/  ISETP.LT.AND P5, PT, R87, UR15, !P0 ;  /* 0x0000000f57007c0c */ /* 0x000fe4000c7a1270 */
[----:B------:R-:W-:Y:S02]  /*9710*/  LOP3.LUT R86, R3, 0x6, RZ, 0xfc, !PT ;  /* 0x0000000603567812 */ /* 0x000fe400078efcff */
[----:B0-----:R-:W-:Y:S02]  /*9720*/  PRMT R69, R84, 0x7632, R69 ;  /* 0x0000763254457816 */ /* 0x001fe40000000045 */
[----:B------:R-:W-:-:S02]  /*9730*/  ISETP.LT.AND P1, PT, R86, UR15, !P0 ;  /* 0x0000000f56007c0c */ /* 0x000fc4000c721270 */
[----:B------:R-:W-:Y:S01]  /*9740*/  PRMT R86, R6, 0x7610, R86 ;  /* 0x0000761006567816 */ /* 0x000fe20000000056 */
[----:B------:R0:W-:Y:S01]  /*9750*/  @P4 STG.E.U16 desc[UR22][R4.64], R69 ;  /* 0x0000004504004986 */ /* 0x0001e2000c101516 */
[----:B------:R-:W-:Y:S02]  /*9760*/  LOP3.LUT R7, R3, 0x7, RZ, 0xfc, !PT ;  /* 0x0000000703077812 */ /* 0x000fe400078efcff */
[----:B------:R-:W-:Y:S01]  /*9770*/  F2FP.BF16.F32.PACK_AB R8, R9, R8 ;  /* 0x000000080908723e */ /* 0x000fe200000010ff */
[----:B------:R-:W-:Y:S01]  /*9780*/  @P6 STG.E.U16 desc[UR22][R70.64], R86 ;  /* 0x0000005646006986 */ /* 0x000fe2000c101516 */
[----:B------:R-:W-:Y:S02]  /*9790*/  ISETP.LT.AND P4, PT, R7, UR15, !P0 ;  /* 0x0000000f07007c0c */ /* 0x000fe4000c781270 */
[----:B------:R-:W-:Y:S02]  /*97a0*/  F2FP.BF16.F32.PACK_AB R10, R11, R10 ;  /* 0x0000000a0b0a723e */ /* 0x000fe400000010ff */
[----:B------:R-:W-:-:S02]  /*97b0*/  LOP3.LUT R7, R3, 0x8, RZ, 0xfc, !PT ;  /* 0x0000000803077812 */ /* 0x000fc400078efcff */
[----:B------:R-:W-:Y:S02]  /*97c0*/  F2FP.BF16.F32.PACK_AB R12, R13, R12 ;  /* 0x0000000c0d0c723e */ /* 0x000fe400000010ff */
[----:B0-----:R-:W-:Y:S02]  /*97d0*/  PRMT R5, R6, 0x7632, R5 ;  /* 0x0000763206057816 */ /* 0x001fe40000000005 */
[C---:B------:R-:W-:Y:S02]  /*97e0*/  LOP3.LUT R6, R3.reuse, 0x9, RZ, 0xfc, !PT ;  /* 0x0000000903067812 */ /* 0x040fe400078efcff */
[----:B------:R-:W-:Y:S01]  /*97f0*/  LOP3.LUT R4, R3, 0xa, RZ, 0xfc, !PT ;  /* 0x0000000a03047812 */ /* 0x000fe200078efcff */
[----:B------:R0:W-:Y:S01]  /*9800*/  @P3 STG.E.U16 desc[UR22][R72.64], R5 ;  /* 0x0000000548003986 */ /* 0x0001e2000c101516 */
[----:B------:R-:W-:Y:S02]  /*9810*/  ISETP.LT.AND P3, PT, R6, UR15, !P0 ;  /* 0x0000000f06007c0c */ /* 0x000fe4000c761270 */
[----:B------:R-:W-:Y:S01]  /*9820*/  PRMT R6, R8, 0x7632, R6 ;  /* 0x0000763208067816 */ /* 0x000fe20000000006 */
[----:B------:R-:W-:Y:S01]  /*9830*/  @P5 STG.E.U16 desc[UR22][R74.64], R8 ;  /* 0x000000084a005986 */ /* 0x000fe2000c101516 */
[----:B------:R-:W-:-:S02]  /*9840*/  ISETP.LT.AND P5, PT, R4, UR15, !P0 ;  /* 0x0000000f04007c0c */ /* 0x000fc4000c7a1270 */
[----:B------:R-:W-:Y:S01]  /*9850*/  LOP3.LUT R4, R3, 0xb, RZ, 0xfc, !PT ;  /* 0x0000000b03047812 */ /* 0x000fe200078efcff */
[----:B------:R2:W-:Y:S01]  /*9860*/  @P2 STG.E.U16 desc[UR22][R76.64], R6 ;  /* 0x000000064c002986 */ /* 0x0005e2000c101516 */
[----:B------:R-:W-:Y:S02]  /*9870*/  ISETP.LT.AND P6, PT, R7, UR15, !P0 ;  /* 0x0000000f07007c0c */ /* 0x000fe4000c7c1270 */
[----:B------:R-:W-:Y:S01]  /*9880*/  ISETP.LT.AND P2, PT, R4, UR15, !P0 ;  /* 0x0000000f04007c0c */ /* 0x000fe2000c741270 */
[----:B------:R3:W-:Y:S01]  /*9890*/  @P1 STG.E.U16 desc[UR22][R78.64], R10 ;  /* 0x0000000a4e001986 */ /* 0x0007e2000c101516 */
[----:B0-----:R-:W-:Y:S02]  /*98a0*/  PRMT R5, R10, 0x7632, R5 ;  /* 0x000076320a057816 */ /* 0x001fe40000000005 */
[----:B------:R-:W-:Y:S02]  /*98b0*/  LOP3.LUT R4, R3, 0xc, RZ, 0xfc, !PT ;  /* 0x0000000c03047812 */ /* 0x000fe400078efcff */
[----:B------:R-:W-:Y:S01]  /*98c0*/  PRMT R9, R12, 0x7632, R9 ;  /* 0x000076320c097816 */ /* 0x000fe20000000009 */
[----:B------:R0:W-:Y:S01]  /*98d0*/  @P4 STG.E.U16 desc[UR22][R80.64], R5 ;  /* 0x0000000550004986 */ /* 0x0001e2000c101516 */
[----:B------:R-:W-:-:S02]  /*98e0*/  ISETP.LT.AND P1, PT, R4, UR15, !P0 ;  /* 0x0000000f04007c0c */ /* 0x000fc4000c721270 */
[----:B------:R-:W-:Y:S01]  /*98f0*/  LEA R4, P4, R85, R2, 0x1 ;  /* 0x0000000255047211 */ /* 0x000fe200078808ff */
[----:B------:R4:W-:Y:S01]  /*9900*/  @P6 STG.E.U16 desc[UR22][R82.64], R12 ;  /* 0x0000000c52006986 */ /* 0x0009e2000c101516 */
[C---:B--2---:R-:W-:Y:S02]  /*9910*/  LOP3.LUT R6, R3.reuse, 0xd, RZ, 0xfc, !PT ;  /* 0x0000000d03067812 */ /* 0x044fe400078efcff */
[----:B------:R-:W-:Y:S02]  /*9920*/  LOP3.LUT R7, R3, 0xe, RZ, 0xfc, !PT ;  /* 0x0000000e03077812 */ /* 0x000fe400078efcff */
[----:B------:R-:W-:Y:S02]  /*9930*/  F2FP.BF16.F32.PACK_AB R14, R15, R14 ;  /* 0x0000000e0f0e723e */ /* 0x000fe400000010ff */
[----:B---3--:R-:W-:Y:S02]  /*9940*/  LOP3.LUT R10, R3, 0xf, RZ, 0xfc, !PT ;  /* 0x0000000f030a7812 */ /* 0x008fe400078efcff */
[C---:B0-----:R-:W-:Y:S01]  /*9950*/  LEA.HI.X.SX32 R5, R85.reuse, R0, 0x1, P4 ;  /* 0x0000000055057211 */ /* 0x041fe200020f0eff */
[----:B------:R-:W-:Y:S01]  /*9960*/  VIADD R85, R85, UR11 ;  /* 0x0000000b55557c36 */ /* 0x000fe20008000000 */
[----:B------:R-:W-:-:S02]  /*9970*/  ISETP.LT.AND P4, PT, R6, UR15, !P0 ;  /* 0x0000000f06007c0c */ /* 0x000fc4000c781270 */
[----:B----4-:R-:W-:Y:S01]  /*9980*/  PRMT R12, R14, 0x7632, R12 ;  /* 0x000076320e0c7816 */ /* 0x010fe2000000000c */
[C---:B------:R-:W-:Y:S01]  /*9990*/  VIADD R11, R85.reuse, UR11 ;  /* 0x0000000b550b7c36 */ /* 0x040fe20008000000 */
[----:B------:R-:W-:Y:S01]  /*99a0*/  LEA R6, P6, R85, R2, 0x1 ;  /* 0x0000000255067211 */ /* 0x000fe200078c08ff */
[----:B------:R0:W-:Y:S01]  /*99b0*/  @P3 STG.E.U16 desc[UR22][R4.64], R9 ;  /* 0x0000000904003986 */ /* 0x0001e2000c101516 */
[----:B------:R-:W-:Y:S02]  /*99c0*/  ISETP.LT.AND P3, PT, R7, UR15, !P0 ;  /* 0x0000000f07007c0c */ /* 0x000fe4000c761270 */
[----:B------:R-:W-:Y:S02]  /*99d0*/  LEA.HI.X.SX32 R7, R85, R0, 0x1, P6 ;  /* 0x0000000055077211 */ /* 0x000fe400030f0eff */
[----:B------:R-:W-:Y:S02]  /*99e0*/  LEA R8, P6, R11, R2, 0x1 ;  /* 0x000000020b087211 */ /* 0x000fe400078c08ff */
[----:B------:R-:W-:Y:S01]  /*99f0*/  F2FP.BF16.F32.PACK_AB R16, R17, R16 ;  /* 0x000000101110723e */ /* 0x000fe200000010ff */
[----:B------:R2:W-:Y:S01]  /*9a00*/  @P5 STG.E.U16 desc[UR22][R6.64], R14 ;  /* 0x0000000e06005986 */ /* 0x0005e2000c101516 */
[----:B------:R-:W-:-:S02]  /*9a10*/  ISETP.LT.AND P5, PT, R10, UR15, !P0 ;  /* 0x0000000f0a007c0c */ /* 0x000fc4000c7a1270 */
[----:B------:R-:W-:Y:S02]  /*9a20*/  F2FP.BF16.F32.PACK_AB R18, R19, R18 ;  /* 0x000000121312723e */ /* 0x000fe400000010ff */
[C---:B0-----:R-:W-:Y:S01]  /*9a30*/  LEA.HI.X.SX32 R9, R11.reuse, R0, 0x1, P6 ;  /* 0x000000000b097211 */ /* 0x041fe200030f0eff */
[----:B------:R-:W-:Y:S01]  /*9a40*/  VIADD R11, R11, UR11 ;  /* 0x0000000b0b0b7c36 */ /* 0x000fe20008000000 */
[----:B------:R-:W-:Y:S02]  /*9a50*/  LOP3.LUT R5, R3, 0x10, RZ, 0xfc, !PT ;  /* 0x0000001003057812 */ /* 0x000fe400078efcff */
[----:B------:R-:W-:Y:S01]  /*9a60*/  F2FP.BF16.F32.PACK_AB R20, R21, R20 ;  /* 0x000000141514723e */ /* 0x000fe200000010ff */
[C---:B------:R-:W-:Y:S01]  /*9a70*/  VIADD R13, R11.reuse, UR11 ;  /* 0x0000000b0b0d7c36 */ /* 0x040fe20008000000 */
[----:B------:R-:W-:Y:S01]  /*9a80*/  LEA R4, P6, R11, R2, 0x1 ;  /* 0x000000020b047211 */ /* 0x000fe200078c08ff */
[----:B------:R0:W-:Y:S01]  /*9a90*/  @P2 STG.E.U16 desc[UR22][R8.64], R12 ;  /* 0x0000000c08002986 */ /* 0x0001e2000c101516 */
[----:B------:R-:W-:-:S02]  /*9aa0*/  ISETP.LT.AND P2, PT, R5, UR15, !P0 ;  /* 0x0000000f05007c0c */ /* 0x000fc4000c741270 */
[----:B------:R-:W-:Y:S02]  /*9ab0*/  LEA.HI.X.SX32 R5, R11, R0, 0x1, P6 ;  /* 0x000000000b057211 */ /* 0x000fe400030f0eff */
[----:B------:R-:W-:Y:S02]  /*9ac0*/  LEA R10, P6, R13, R2, 0x1 ;  /* 0x000000020d0a7211 */ /* 0x000fe400078c08ff */
[----:B--2---:R-:W-:Y:S01]  /*9ad0*/  LOP3.LUT R6, R3, 0x11, RZ, 0xfc, !PT ;  /* 0x0000001103067812 */ /* 0x004fe200078efcff */
[----:B------:R2:W-:Y:S01]  /*9ae0*/  @P1 STG.E.U16 desc[UR22][R4.64], R16 ;  /* 0x0000001004001986 */ /* 0x0005e2000c101516 */
[C---:B------:R-:W-:Y:S01]  /*9af0*/  LEA.HI.X.SX32 R11, R13.reuse, R0, 0x1, P6 ;  /* 0x000000000d0b7211 */ /* 0x040fe200030f0eff */
[----:B------:R-:W-:Y:S01]  /*9b00*/  VIADD R13, R13, UR11 ;  /* 0x0000000b0d0d7c36 */ /* 0x000fe20008000000 */
[----:B------:R-:W-:Y:S02]  /*9b10*/  ISETP.LT.AND P1, PT, R6, UR15, !P0 ;  /* 0x0000000f06007c0c */ /* 0x000fe4000c721270 */
[----:B0-----:R-:W-:Y:S01]  /*9b20*/  PRMT R9, R16, 0x7632, R9 ;  /* 0x0000763210097816 */ /* 0x001fe20000000009 */
[----:B------:R-:W-:Y:S01]  /*9b30*/  VIADD R15, R13, UR11 ;  /* 0x0000000b0d0f7c36 */ /* 0x000fe20008000000 */
[----:B------:R-:W-:-:S02]  /*9b40*/  LOP3.LUT R7, R3, 0x12, RZ, 0xfc, !PT ;  /* 0x0000001203077812 */ /* 0x000fc400078efcff */
[----:B------:R-:W-:Y:S01]  /*9b50*/  LEA R6, P6, R13, R2, 0x1 ;  /* 0x000000020d067211 */ /* 0x000fe200078c08ff */
[----:B------:R0:W-:Y:S01]  /*9b60*/  @P4 STG.E.U16 desc[UR22][R10.64], R9 ;  /* 0x000000090a004986 */ /* 0x0001e2000c101516 */
[----:B------:R-:W-:Y:S02]  /*9b70*/  ISETP.LT.AND P4, PT, R7, UR15, !P0 ;  /* 0x0000000f07007c0c */ /* 0x000fe4000c781270 */
[----:B------:R-:W-:Y:S02]  /*9b80*/  LEA.HI.X.SX32 R7, R13, R0, 0x1, P6 ;  /* 0x000000000d077211 */ /* 0x000fe400030f0eff */
[----:B------:R-:W-:Y:S02]  /*9b90*/  LEA R8, P6, R15, R2, 0x1 ;  /* 0x000000020f087211 */ /* 0x000fe400078c08ff */
[C---:B--2---:R-:W-:Y:S01]  /*9ba0*/  LOP3.LUT R4, R3.reuse, 0x13, RZ, 0xfc, !PT ;  /* 0x0000001303047812 */ /* 0x044fe200078efcff */
[----:B------:R2:W-:Y:S01]  /*9bb0*/  @P3 STG.E.U16 desc[UR22][R6.64], R18 ;  /* 0x0000001206003986 */ /* 0x0005e2000c101516 */
[----:B------:R-:W-:-:S02]  /*9bc0*/  LOP3.LUT R5, R3, 0x14, RZ, 0xfc, !PT ;  /* 0x0000001403057812 */ /* 0x000fc400078efcff */
[----:B------:R-:W-:Y:S02]  /*9bd0*/  ISETP.LT.AND P3, PT, R4, UR15, !P0 ;  /* 0x0000000f04007c0c */ /* 0x000fe4000c761270 */
[C---:B0-----:R-:W-:Y:S01]  /*9be0*/  LEA.HI.X.SX32 R9, R15.reuse, R0, 0x1, P6 ;  /* 0x000000000f097211 */ /* 0x041fe200030f0eff */
[----:B------:R-:W-:Y:S01]  /*9bf0*/  VIADD R15, R15, UR11 ;  /* 0x0000000b0f0f7c36 */ /* 0x000fe20008000000 */
[----:B------:R-:W-:Y:S02]  /*9c00*/  PRMT R11, R18, 0x7632, R11 ;  /* 0x00007632120b7816 */ /* 0x000fe4000000000b */
[----:B------:R-:W-:Y:S01]  /*9c10*/  F2FP.BF16.F32.PACK_AB R22, R23, R22 ;  /* 0x000000161716723e */ /* 0x000fe200000010ff */
[C---:B------:R-:W-:Y:S01]  /*9c20*/  VIADD R13, R15.reuse, UR11 ;  /* 0x0000000b0f0d7c36 */ /* 0x040fe20008000000 */
[----:B------:R-:W-:Y:S01]  /*9c30*/  LEA R4, P6, R15, R2, 0x1 ;  /* 0x000000020f047211 */ /* 0x000fe200078c08ff */
[----:B------:R0:W-:Y:S01]  /*9c40*/  @P5 STG.E.U16 desc[UR22][R8.64], R11 ;  /* 0x0000000b08005986 */ /* 0x0001e2000c101516 */
[----:B------:R-:W-:-:S02]  /*9c50*/  ISETP.LT.AND P5, PT, R5, UR15, !P0 ;  /* 0x0000000f05007c0c */ /* 0x000fc4000c7a1270 */
[----:B------:R-:W-:Y:S02]  /*9c60*/  LEA.HI.X.SX32 R5, R15, R0, 0x1, P6 ;  /* 0x000000000f057211 */ /* 0x000fe400030f0eff */
[----:B------:R-:W-:Y:S02]  /*9c70*/  LEA R10, P6, R13, R2, 0x1 ;  /* 0x000000020d0a7211 */ /* 0x000fe400078c08ff */
[C---:B--2---:R-:W-:Y:S01]  /*9c80*/  LOP3.LUT R6, R3.reuse, 0x15, RZ, 0xfc, !PT ;  /* 0x0000001503067812 */ /* 0x044fe200078efcff */
[----:B------:R2:W-:Y:S01]  /*9c90*/  @P2 STG.E.U16 desc[UR22][R4.64], R20 ;  /* 0x0000001404002986 */ /* 0x0005e2000c101516 */
[----:B------:R-:W-:Y:S02]  /*9ca0*/  LOP3.LUT R7, R3, 0x16, RZ, 0xfc, !PT ;  /* 0x0000001603077812 */ /* 0x000fe400078efcff */
[----:B------:R-:W-:Y:S02]  /*9cb0*/  ISETP.LT.AND P2, PT, R6, UR15, !P0 ;  /* 0x0000000f06007c0c */ /* 0x000fe4000c741270 */
[C---:B0-----:R-:W-:Y:S01]  /*9cc0*/  LEA.HI.X.SX32 R11, R13.reuse, R0, 0x1, P6 ;  /* 0x000000000d0b7211 */ /* 0x041fe200030f0eff */
[----:B------:R-:W-:Y:S01]  /*9cd0*/  VIADD R13, R13, UR11 ;  /* 0x0000000b0d0d7c36 */ /* 0x000fe20008000000 */
[----:B------:R-:W-:-:S02]  /*9ce0*/  PRMT R9, R20, 0x7632, R9 ;  /* 0x0000763214097816 */ /* 0x000fc40000000009 */
[----:B------:R-:W-:Y:S01]  /*9cf0*/  F2FP.BF16.F32.PACK_AB R24, R25, R24 ;  /* 0x000000181918723e */ /* 0x000fe200000010ff */
[C---:B------:R-:W-:Y:S01]  /*9d00*/  VIADD R15, R13.reuse, UR11 ;  /* 0x0000000b0d0f7c36 */ /* 0x040fe20008000000 */
        /* <DEDUP_REMOVED lines=232> */
[----:B------:R-:W-:Y:S02]  /*ab90*/  F2FP.BF16.F32.PACK_AB R58, R59, R58 ;  /* 0x0000003a3b3a723e */ /* 0x000fe400000010ff */
[C---:B0-----:R-:W-:Y:S01]  /*aba0*/  LEA.HI.X.SX32 R9, R15.reuse, R0, 0x1, P6 ;  /* 0x000000000f097211 */ /* 0x041fe200030f0eff */
[----:B------:R-:W-:Y:S01]  /*abb0*/  VIADD R15, R15, UR11 ;  /* 0x0000000b0f0f7c36 */ /* 0x000fe20008000000 */
[----:B------:R-:W-:Y:S02]  /*abc0*/  PRMT R11, R54, 0x7632, R11 ;  /* 0x00007632360b7816 */ /* 0x000fe4000000000b */
[----:B------:R-:W-:Y:S01]  /*abd0*/  ISETP.LT.AND P6, PT, R4, UR15, !P0 ;  /* 0x0000000f04007c0c */ /* 0x000fe2000c7c1270 */
[C---:B------:R-:W-:Y:S01]  /*abe0*/  VIADD R13, R15.reuse, UR11 ;  /* 0x0000000b0f0d7c36 */ /* 0x040fe20008000000 */
[----:B------:R-:W-:Y:S01]  /*abf0*/  LEA R4, P5, R15, R2, 0x1 ;  /* 0x000000020f047211 */ /* 0x000fe200078a08ff */
[----:B------:R0:W-:Y:S01]  /*ac00*/  @P2 STG.E.U16 desc[UR22][R8.64], R11 ;  /* 0x0000000b08002986 */ /* 0x0001e2000c101516 */
[----:B------:R-:W-:-:S02]  /*ac10*/  ISETP.LT.AND P2, PT, R5, UR15, !P0 ;  /* 0x0000000f05007c0c */ /* 0x000fc4000c741270 */
[----:B------:R-:W-:Y:S02]  /*ac20*/  LEA.HI.X.SX32 R5, R15, R0, 0x1, P5 ;  /* 0x000000000f057211 */ /* 0x000fe400028f0eff */
[----:B------:R-:W-:Y:S02]  /*ac30*/  LEA R10, P5, R13, R2, 0x1 ;  /* 0x000000020d0a7211 */ /* 0x000fe400078a08ff */
[----:B--2---:R-:W-:Y:S01]  /*ac40*/  PRMT R7, R56, 0x7632, R7 ;  /* 0x0000763238077816 */ /* 0x004fe20000000007 */
[----:B------:R-:W-:Y:S01]  /*ac50*/  @P1 STG.E.U16 desc[UR22][R4.64], R56 ;  /* 0x0000003804001986 */ /* 0x000fe2000c101516 */
[----:B------:R-:W-:Y:S02]  /*ac60*/  LOP3.LUT R6, R3, 0x39, RZ, 0xfc, !PT ;  /* 0x0000003903067812 */ /* 0x000fe400078efcff */
[----:B------:R-:W-:Y:S02]  /*ac70*/  F2FP.BF16.F32.PACK_AB R60, R61, R60 ;  /* 0x0000003c3d3c723e */ /* 0x000fe400000010ff */
[C---:B0-----:R-:W-:Y:S01]  /*ac80*/  LEA.HI.X.SX32 R11, R13.reuse, R0, 0x1, P5 ;  /* 0x000000000d0b7211 */ /* 0x041fe200028f0eff */
[----:B------:R-:W-:Y:S01]  /*ac90*/  VIADD R13, R13, UR11 ;  /* 0x0000000b0d0d7c36 */ /* 0x000fe20008000000 */
[----:B------:R-:W-:-:S02]  /*aca0*/  ISETP.LT.AND P1, PT, R6, UR15, !P0 ;  /* 0x0000000f06007c0c */ /* 0x000fc4000c721270 */
[----:B------:R-:W-:Y:S01]  /*acb0*/  LOP3.LUT R9, R3, 0x3a, RZ, 0xfc, !PT ;  /* 0x0000003a03097812 */ /* 0x000fe200078efcff */
[----:B------:R0:W-:Y:S01]  /*acc0*/  @P4 STG.E.U16 desc[UR22][R10.64], R7 ;  /* 0x000000070a004986 */ /* 0x0001e2000c101516 */
[----:B------:R-:W-:Y:S02]  /*acd0*/  LEA R6, P4, R13, R2, 0x1 ;  /* 0x000000020d067211 */ /* 0x000fe400078808ff */
[----:B------:R-:W-:Y:S02]  /*ace0*/  ISETP.LT.AND P5, PT, R9, UR15, !P0 ;  /* 0x0000000f09007c0c */ /* 0x000fe4000c7a1270 */
[C---:B------:R-:W-:Y:S02]  /*acf0*/  LOP3.LUT R8, R3.reuse, 0x3b, RZ, 0xfc, !PT ;  /* 0x0000003b03087812 */ /* 0x040fe400078efcff */
[----:B------:R-:W-:Y:S02]  /*ad00*/  LOP3.LUT R14, R3, 0x3e, RZ, 0xfc, !PT ;  /* 0x0000003e030e7812 */ /* 0x000fe400078efcff */
[----:B------:R-:W-:-:S02]  /*ad10*/  F2FP.BF16.F32.PACK_AB R62, R63, R62 ;  /* 0x0000003e3f3e723e */ /* 0x000fc400000010ff */
[----:B------:R-:W-:Y:S02]  /*ad20*/  F2FP.BF16.F32.PACK_AB R64, R65, R64 ;  /* 0x000000404140723e */ /* 0x000fe400000010ff */
[C---:B0-----:R-:W-:Y:S01]  /*ad30*/  LEA.HI.X.SX32 R7, R13.reuse, R0, 0x1, P4 ;  /* 0x000000000d077211 */ /* 0x041fe200020f0eff */
[----:B------:R-:W-:Y:S01]  /*ad40*/  VIADD R13, R13, UR11 ;  /* 0x0000000b0d0d7c36 */ /* 0x000fe20008000000 */
[----:B------:R-:W-:Y:S02]  /*ad50*/  ISETP.LT.AND P4, PT, R8, UR15, !P0 ;  /* 0x0000000f08007c0c */ /* 0x000fe4000c781270 */
[----:B------:R-:W-:Y:S01]  /*ad60*/  LOP3.LUT R10, R3, 0x3c, RZ, 0xfc, !PT ;  /* 0x0000003c030a7812 */ /* 0x000fe200078efcff */
[----:B------:R0:W-:Y:S01]  /*ad70*/  @P3 STG.E.U16 desc[UR22][R6.64], R58 ;  /* 0x0000003a06003986 */ /* 0x0001e2000c101516 */
[C---:B------:R-:W-:Y:S01]  /*ad80*/  LEA R4, P3, R13.reuse, R2, 0x1 ;  /* 0x000000020d047211 */ /* 0x040fe200078608ff */
[----:B------:R-:W-:Y:S01]  /*ad90*/  VIADD R9, R13, UR11 ;  /* 0x0000000b0d097c36 */ /* 0x000fe20008000000 */
[----:B------:R-:W-:-:S02]  /*ada0*/  F2FP.BF16.F32.PACK_AB R66, R67, R66 ;  /* 0x000000424342723e */ /* 0x000fc400000010ff */
[----:B------:R-:W-:Y:S01]  /*adb0*/  LEA.HI.X.SX32 R5, R13, R0, 0x1, P3 ;  /* 0x000000000d057211 */ /* 0x000fe200018f0eff */
[C---:B------:R-:W-:Y:S01]  /*adc0*/  VIADD R11, R9.reuse, UR11 ;  /* 0x0000000b090b7c36 */ /* 0x040fe20008000000 */
[----:B------:R-:W-:-:S03]  /*add0*/  LEA R8, P3, R9, R2, 0x1 ;  /* 0x0000000209087211 */ /* 0x000fc600078608ff */
[----:B------:R-:W-:Y:S01]  /*ade0*/  VIADD R13, R11, UR11 ;  /* 0x0000000b0b0d7c36 */ /* 0x000fe20008000000 */
[----:B------:R-:W-:Y:S02]  /*adf0*/  LEA.HI.X.SX32 R9, R9, R0, 0x1, P3 ;  /* 0x0000000009097211 */ /* 0x000fe400018f0eff */
[----:B0-----:R-:W-:Y:S01]  /*ae00*/  PRMT R7, R58, 0x7632, R7 ;  /* 0x000076323a077816 */ /* 0x001fe20000000007 */
[----:B------:R-:W-:Y:S01]  /*ae10*/  VIADD R15, R13, UR11 ;  /* 0x0000000b0d0f7c36 */ /* 0x000fe20008000000 */
[----:B------:R-:W-:Y:S02]  /*ae20*/  ISETP.LT.AND P3, PT, R10, UR15, !P0 ;  /* 0x0000000f0a007c0c */ /* 0x000fe4000c761270 */
[----:B------:R-:W-:Y:S01]  /*ae30*/  LOP3.LUT R10, R3, 0x3d, RZ, 0xfc, !PT ;  /* 0x0000003d030a7812 */ /* 0x000fe200078efcff */
[----:B------:R0:W-:Y:S01]  /*ae40*/  @P6 STG.E.U16 desc[UR22][R4.64], R7 ;  /* 0x0000000704006986 */ /* 0x0001e2000c101516 */
[----:B------:R-:W-:Y:S01]  /*ae50*/  LEA R6, P6, R11, R2, 0x1 ;  /* 0x000000020b067211 */ /* 0x000fe200078c08ff */
[----:B------:R-:W-:-:S02]  /*ae60*/  VIADD R17, R15, UR11 ;  /* 0x0000000b0f117c36 */ /* 0x000fc40008000000 */
[----:B------:R2:W-:Y:S01]  /*ae70*/  @P2 STG.E.U16 desc[UR22][R8.64], R60 ;  /* 0x0000003c08002986 */ /* 0x0005e2000c101516 */
[----:B------:R-:W-:Y:S02]  /*ae80*/  ISETP.LT.AND P2, PT, R10, UR15, !P0 ;  /* 0x0000000f0a007c0c */ /* 0x000fe4000c741270 */
[----:B0-----:R-:W-:Y:S02]  /*ae90*/  LEA.HI.X.SX32 R7, R11, R0, 0x1, P6 ;  /* 0x000000000b077211 */ /* 0x001fe400030f0eff */
[----:B------:R-:W-:Y:S02]  /*aea0*/  PRMT R5, R60, 0x7632, R5 ;  /* 0x000076323c057816 */ /* 0x000fe40000000005 */
[----:B------:R-:W-:-:S03]  /*aeb0*/  LEA R10, P6, R13, R2, 0x1 ;  /* 0x000000020d0a7211 */ /* 0x000fc600078c08ff */
[----:B------:R0:W-:Y:S01]  /*aec0*/  @P1 STG.E.U16 desc[UR22][R6.64], R5 ;  /* 0x0000000506001986 */ /* 0x0001e2000c101516 */
[----:B------:R-:W-:Y:S01]  /*aed0*/  LEA.HI.X.SX32 R11, R13, R0, 0x1, P6 ;  /* 0x000000000d0b7211 */ /* 0x000fe200030f0eff */
[----:B------:R-:W-:Y:S01]  /*aee0*/  VIADD R13, R17, UR11 ;  /* 0x0000000b110d7c36 */ /* 0x000fe20008000000 */
[-C--:B------:R-:W-:Y:S02]  /*aef0*/  LEA R4, P1, R15, R2.reuse, 0x1 ;  /* 0x000000020f047211 */ /* 0x080fe400078208ff */
[C---:B--2---:R-:W-:Y:S01]  /*af00*/  LEA R8, P6, R17.reuse, R2, 0x1 ;  /* 0x0000000211087211 */ /* 0x044fe200078c08ff */
[----:B------:R-:W-:Y:S03]  /*af10*/  @P5 STG.E.U16 desc[UR22][R10.64], R62 ;  /* 0x0000003e0a005986 */ /* 0x000fe6000c101516 */
[----:B------:R-:W-:Y:S02]  /*af20*/  LEA.HI.X.SX32 R9, R17, R0, 0x1, P6 ;  /* 0x0000000011097211 */ /* 0x000fe400030f0eff */
[----:B------:R-:W-:-:S02]  /*af30*/  LEA R12, P6, R13, R2, 0x1 ;  /* 0x000000020d0c7211 */ /* 0x000fc400078c08ff */
[-C--:B0-----:R-:W-:Y:S01]  /*af40*/  LEA.HI.X.SX32 R5, R15, R0.reuse, 0x1, P1 ;  /* 0x000000000f057211 */ /* 0x081fe200008f0eff */
[----:B------:R-:W-:Y:S01]  /*af50*/  VIADD R15, R13, UR11 ;  /* 0x0000000b0d0f7c36 */ /* 0x000fe20008000000 */
[----:B------:R-:W-:Y:S02]  /*af60*/  LOP3.LUT R7, R3, 0x3f, RZ, 0xfc, !PT ;  /* 0x0000003f03077812 */ /* 0x000fe400078efcff */
[----:B------:R-:W-:Y:S01]  /*af70*/  LEA.HI.X.SX32 R13, R13, R0, 0x1, P6 ;  /* 0x000000000d0d7211 */ /* 0x000fe200030f0eff */
[C---:B------:R-:W-:Y:S01]  /*af80*/  VIADD R3, R15.reuse, UR11 ;  /* 0x0000000b0f037c36 */ /* 0x040fe20008000000 */
[----:B------:R-:W-:Y:S02]  /*af90*/  LEA R6, P6, R15, R2, 0x1 ;  /* 0x000000020f067211 */ /* 0x000fe400078c08ff */
[----:B------:R-:W-:Y:S02]  /*afa0*/  ISETP.LT.AND P1, PT, R14, UR15, !P0 ;  /* 0x0000000f0e007c0c */ /* 0x000fe4000c721270 */
[----:B------:R-:W-:-:S02]  /*afb0*/  ISETP.LT.AND P0, PT, R7, UR15, !P0 ;  /* 0x0000000f07007c0c */ /* 0x000fc4000c701270 */
[----:B------:R-:W-:Y:S02]  /*afc0*/  LEA.HI.X.SX32 R7, R15, R0, 0x1, P6 ;  /* 0x000000000f077211 */ /* 0x000fe400030f0eff */
[----:B------:R-:W-:-:S04]  /*afd0*/  LEA R2, P6, R3, R2, 0x1 ;  /* 0x0000000203027211 */ /* 0x000fc800078c08ff */
[----:B------:R-:W-:Y:S02]  /*afe0*/  LEA.HI.X.SX32 R3, R3, R0, 0x1, P6 ;  /* 0x0000000003037211 */ /* 0x000fe400030f0eff */
[----:B------:R-:W-:-:S05]  /*aff0*/  PRMT R0, R62, 0x7632, R0 ;  /* 0x000076323e007816 */ /* 0x000fca0000000000 */
[----:B------:R0:W-:Y:S04]  /*b000*/  @P4 STG.E.U16 desc[UR22][R4.64], R0 ;  /* 0x0000000004004986 */ /* 0x0001e8000c101516 */
[----:B------:R2:W-:Y:S01]  /*b010*/  @P3 STG.E.U16 desc[UR22][R8.64], R64 ;  /* 0x0000004008003986 */ /* 0x0005e2000c101516 */
[----:B0-----:R-:W-:Y:S02]  /*b020*/  PRMT R5, R64, 0x7632, R5 ;  /* 0x0000763240057816 */ /* 0x001fe40000000005 */
[----:B--2---:R-:W-:-:S03]  /*b030*/  PRMT R9, R66, 0x7632, R9 ;  /* 0x0000763242097816 */ /* 0x004fc60000000009 */
[----:B------:R0:W-:Y:S04]  /*b040*/  @P2 STG.E.U16 desc[UR22][R12.64], R5 ;  /* 0x000000050c002986 */ /* 0x0001e8000c101516 */
[----:B------:R0:W-:Y:S04]  /*b050*/  @P1 STG.E.U16 desc[UR22][R6.64], R66 ;  /* 0x0000004206001986 */ /* 0x0001e8000c101516 */
[----:B------:R0:W-:Y:S01]  /*b060*/  @P0 STG.E.U16 desc[UR22][R2.64], R9 ;  /* 0x0000000902000986 */ /* 0x0001e2000c101516 */
[----:B-1----:R-:W-:Y:S06]  /*b070*/  BAR.SYNC.DEFER_BLOCKING 0x0 ;  /* 0x0000000000007b1d */ /* 0x002fec0000010000 */
[----:B------:R-:W-:Y:S05]  /*b080*/  BRA.U UP0, `(.L_x_14) ;  /* 0x0000000100a07547 */ /* 0x000fea000b800000 */
[----:B------:R-:W1:Y:S01]  /*b090*/  S2UR UR6, SR_CgaCtaId ;  /* 0x00000000000679c3 */ /* 0x000e620000008800 */
[----:B------:R-:W-:Y:S01]  /*b0a0*/  NOP ;  /* 0x0000000000007918 */ /* 0x000fe20000000000 */
[----:B------:R-:W-:Y:S01]  /*b0b0*/  UMOV UR4, 0x50 ;  /* 0x0000005000047882 */ /* 0x000fe20000000000 */
[----:B------:R-:W-:Y:S02]  /*b0c0*/  IMAD.U32 R0, RZ, RZ, UR8 ;  /* 0x00000008ff007e24 */ /* 0x000fe4000f8e00ff */
[----:B0-----:R-:W-:Y:S02]  /*b0d0*/  IMAD.MOV.U32 R3, RZ, RZ, 0xf ;  /* 0x0000000fff037424 */ /* 0x001fe400078e00ff */
[----:B------:R-:W-:Y:S01]  /*b0e0*/  IMAD.MOV.U32 R7, RZ, RZ, 0x1 ;  /* 0x00000001ff077424 */ /* 0x000fe200078e00ff */
[----:B------:R-:W-:-:S04]  /*b0f0*/  LOP3.LUT R0, R0, 0xffff, RZ, 0xc0, !PT ;  /* 0x0000ffff00007812 */ /* 0x000fc800078ec0ff */
[----:B------:R-:W-:-:S05]  /*b100*/  SHF.R.U32.HI R0, RZ, 0x5, R0 ;  /* 0x00000005ff007819 */ /* 0x000fca0000011600 */
[----:B------:R-:W-:Y:S01]  /*b110*/  VIADD R2, R0, 0x10 ;  /* 0x0000001000027836 */ /* 0x000fe20000000000 */
[----:B------:R-:W-:Y:S01]  /*b120*/  SHF.L.U32 R0, R3, R0, RZ ;  /* 0x0000000003007219 */ /* 0x000fe200000006ff */
[----:B-1----:R-:W-:-:S03]  /*b130*/  ULEA UR6, UR6, UR4, 0x18 ;  /* 0x0000000406067291 */ /* 0x002fc6000f8ec0ff */
[----:B------:R-:W-:-:S04]  /*b140*/  SHF.L.U32 R3, R7, R2, RZ ;  /* 0x0000000207037219 */ /* 0x000fc800000006ff */
[----:B------:R-:W-:Y:S02]  /*b150*/  LOP3.LUT R0, R3, R0, RZ, 0xfc, !PT ;  /* 0x0000000003007212 */ /* 0x000fe400078efcff */
[----:B------:R-:W0:Y:S02]  /*b160*/  LDS R5, [UR6] ;  /* 0x00000006ff057984 */ /* 0x000e240008000800 */
[C---:B------:R-:W-:Y:S02]  /*b170*/  LOP3.LUT R2, R0.reuse, 0xffff, RZ, 0xc0, !PT ;  /* 0x0000ffff00027812 */ /* 0x040fe400078ec0ff */
[----:B0-----:R-:W-:-:S04]  /*b180*/  LOP3.LUT R3, R0, 0xffff, R5, 0x80, !PT ;  /* 0x0000ffff00037812 */ /* 0x001fc800078e8005 */
[----:B------:R-:W-:-:S13]  /*b190*/  ISETP.NE.AND P0, PT, R3, R2, PT ;  /* 0x000000020300720c */ /* 0x000fda0003f05270 */
[----:B------:R-:W-:Y:S05]  /*b1a0*/  @P0 BRA `(.L_x_15) ;  /* 0x0000000000500947 */ /* 0x000fea0003800000 */
[----:B------:R-:W-:Y:S02]  /*b1b0*/  SHF.R.U32.HI R5, RZ, 0x10, R5 ;  /* 0x00000010ff057819 */ /* 0x000fe40000011605 */
[----:B------:R-:W-:-:S04]  /*b1c0*/  SHF.R.U32.HI R2, RZ, 0x10, R0 ;  /* 0x00000010ff027819 */ /* 0x000fc80000011600 */
[----:B------:R-:W-:-:S04]  /*b1d0*/  LOP3.LUT R5, R5, R2, RZ, 0xc0, !PT ;  /* 0x0000000205057212 */ /* 0x000fc800078ec0ff */
[----:B------:R-:W-:-:S13]  /*b1e0*/  ISETP.NE.AND P0, PT, R5, R2, PT ;  /* 0x000000020500720c */ /* 0x000fda0003f05270 */
[----:B------:R-:W-:Y:S05]  /*b1f0*/  @P0 BRA `(.L_x_16) ;  /* 0x0000000000300947 */ /* 0x000fea0003800000 */
[----:B------:R-:W-:Y:S01]  /*b200*/  R2UR UR4, R0 ;  /* 0x00000000000472ca */ /* 0x000fe200000e0000 */
[----:B------:R-:W-:Y:S01]  /*b210*/  VOTEU.ANY UR5, UPT, PT ;  /* 0x0000000000057886 */ /* 0x000fe200038e0100 */
[----:B------:R-:W0:Y:S01]  /*b220*/  S2R R0, SR_LANEID ;  /* 0x0000000000007919 */ /* 0x000e220000000000 */
[----:B------:R-:W-:-:S10]  /*b230*/  UFLO.U32 UR5, UR5 ;  /* 0x00000005000572bd */ /* 0x000fd400080e0000 */
[----:B------:R-:W-:-:S06]  /*b240*/  ULOP3.LUT UR4, URZ, UR4, URZ, 0x33, !UPT ;  /* 0x00000004ff047292 */ /* 0x000fcc000f8e33ff */
[----:B------:R-:W-:-:S04]  /*b250*/  IMAD.U32 R2, RZ, RZ, UR4 ;  /* 0x00000004ff027e24 */ /* 0x000fc8000f8e00ff */
[----:B------:R-:W1:Y:S02]  /*b260*/  REDUX UR7, R2 ;  /* 0x00000000020773c4 */ /* 0x000e640000000000 */
[----:B------:R2:W-:Y:S01]  /*b270*/  UTCATOMSWS.AND URZ, UR4 ;  /* 0x0000000400ff79e3 */ /* 0x0005e20008000000 */
[----:B0-----:R-:W-:Y:S01]  /*b280*/  ISETP.EQ.U32.AND P0, PT, R0, UR5, PT ;  /* 0x0000000500007c0c */ /* 0x001fe2000bf02070 */
[----:B-1----:R-:W-:-:S12]  /*b290*/  IMAD.U32 R0, RZ, RZ, UR7 ;  /* 0x00000007ff007e24 */ /* 0x002fd8000f8e00ff */
[----:B------:R2:W-:Y:S01]  /*b2a0*/  @P0 ATOMS.AND RZ, [UR6], R0 ;  /* 0x00000000ffff098c */ /* 0x0005e2000a800006 */
[----:B------:R-:W-:Y:S05]  /*b2b0*/  BRA `(.L_x_14) ;  /* 0x0000000000147947 */ /* 0x000fea0003800000 */
.L_x_16:
[----:B------:R-:W-:-:S07]  /*b2c0*/  MOV R2, 0xb2e0 ;  /* 0x0000b2e000027802 */ /* 0x000fce0000000f00 */
[----:B------:R-:W-:Y:S05]  /*b2d0*/  CALL.REL.NOINC `($__internal_0_$__cuda_sm10x_tcgen05_guardrail_trap_col_being_dealloced_not_returned_by_alloc) ;  /* 0x00000000002c7944 */ /* 0x000fea0003c00000 */
[----:B------:R-:W-:Y:S05]  /*b2e0*/  BRA `(.L_x_14) ;  /* 0x0000000000087947 */ /* 0x000fea0003800000 */
.L_x_15:
[----:B------:R-:W-:-:S07]  /*b2f0*/  MOV R2, 0xb310 ;  /* 0x0000b31000027802 */ /* 0x000fce0000000f00 */
[----:B------:R-:W-:Y:S05]  /*b300*/  CALL.REL.NOINC `($__internal_2_$__cuda_sm10x_tcgen05_guardrail_trap_unallocated_columns_being_dealloced) ;  /* 0x0000000000387944 */ /* 0x000fea0003c00000 */
.L_x_14:
[----:B------:R-:W-:Y:S01]  /*b310*/  NOP ;  /* 0x0000000000007918 */ /* 0x000fe20000000000 */
[----:B--2---:R-:W-:Y:S05]  /*b320*/  EXIT ;  /* 0x000000000000794d */ /* 0x004fea0003800000 */
.L_x_9:
[----:B------:R-:W0:Y:S02]  /*b330*/  SYNCS.PHASECHK.TRANS64.TRYWAIT P1, [UR6], R12 ;  /* 0x0000000cff0075a7 */ /* 0x000e240008021106 */
[----:B0-----:R-:W-:Y:S05]  /*b340*/  @!P1 BRA `(.L_x_9) ;  /* 0xfffffffc00f89947 */ /* 0x001fea000383ffff */
[----:B------:R-:W-:Y:S05]  /*b350*/  BRA `(.L_x_17) ;  /* 0xffffffd0009c7947 */ /* 0x000fea000383ffff */
.L_x_13:
[----:B------:R-:W0:Y:S02]  /*b360*/  SYNCS.PHASECHK.TRANS64.TRYWAIT P0, [UR6], R4 ;  /* 0x00000004ff0075a7 */ /* 0x000e240008001106 */
[----:B0-----:R-:W-:Y:S05]  /*b370*/  @!P0 BRA `(.L_x_13) ;  /* 0xfffffffc00f88947 */ /* 0x001fea000383ffff */
[----:B------:R-:W-:Y:S05]  /*b380*/  BRA `(.L_x_12) ;  /* 0xffffffe000087947 */ /* 0x000fea000383ffff */
        .weak           $__internal_0_$__cuda_sm10x_tcgen05_guardrail_trap_col_being_dealloced_not_returned_by_alloc
        .type           $__internal_0_$__cuda_sm10x_tcgen05_guardrail_trap_col_being_dealloced_not_returned_by_alloc,@function
        .size           $__internal_0_$__cuda_sm10x_tcgen05_guardrail_trap_col_being_dealloced_not_returned_by_alloc,($__internal_1_$__cuda_sm10x_tcgen05_guardrail_trap_phase_invalid_during_alloc - $__internal_0_$__cuda_sm10x_tcgen05_guardrail_trap_col_being_dealloced_not_returned_by_alloc)
$__internal_0_$__cuda_sm10x_tcgen05_guardrail_trap_col_being_dealloced_not_returned_by_alloc:
[----:B------:R-:W-:Y:S05]  /*b390*/  BPT.TRAP 0x1 ;  /* 0x000000040000795c */ /* 0x000fea0000300000 */
[----:B------:R-:W-:-:S04]  /*b3a0*/  IMAD.MOV.U32 R3, RZ, RZ, 0x0 ;  /* 0x00000000ff037424 */ /* 0x000fc800078e00ff */
[----:B------:R-:W-:Y:S05]  /*b3b0*/  RET.REL.NODEC R2 `(matmul_kernel) ;  /* 0xffffff4c02107950 */ /* 0x000fea0003c3ffff */
        .weak           $__internal_1_$__cuda_sm10x_tcgen05_guardrail_trap_phase_invalid_during_alloc
        .type           $__internal_1_$__cuda_sm10x_tcgen05_guardrail_trap_phase_invalid_during_alloc,@function
        .size           $__internal_1_$__cuda_sm10x_tcgen05_guardrail_trap_phase_invalid_during_alloc,($__internal_2_$__cuda_sm10x_tcgen05_guardrail_trap_unallocated_columns_being_dealloced - $__internal_1_$__cuda_sm10x_tcgen05_guardrail_trap_phase_invalid_during_alloc)
$__internal_1_$__cuda_sm10x_tcgen05_guardrail_trap_phase_invalid_during_alloc:
[----:B------:R-:W-:Y:S05]  /*b3c0*/  BPT.TRAP 0x1 ;  /* 0x000000040000795c */ /* 0x000fea0000300000 */
[----:B------:R-:W-:-:S04]  /*b3d0*/  IMAD.MOV.U32 R5, RZ, RZ, 0x0 ;  /* 0x00000000ff057424 */ /* 0x000fc800078e00ff */
[----:B------:R-:W-:Y:S05]  /*b3e0*/  RET.REL.NODEC R4 `(matmul_kernel) ;  /* 0xffffff4c04047950 */ /* 0x000fea0003c3ffff */
        .weak           $__internal_2_$__cuda_sm10x_tcgen05_guardrail_trap_unallocated_columns_being_dealloced
        .type           $__internal_2_$__cuda_sm10x_tcgen05_guardrail_trap_unallocated_columns_being_dealloced,@function
        .size           $__internal_2_$__cuda_sm10x_tcgen05_guardrail_trap_unallocated_columns_being_dealloced,(.L_x_21 - $__internal_2_$__cuda_sm10x_tcgen05_guardrail_trap_unallocated_columns_being_dealloced)
$__internal_2_$__cuda_sm10x_tcgen05_guardrail_trap_unallocated_columns_being_dealloced:
[----:B------:R-:W-:Y:S05]  /*b3f0*/  BPT.TRAP 0x1 ;  /* 0x000000040000795c */ /* 0x000fea0000300000 */
[----:B------:R-:W-:-:S04]  /*b400*/  IMAD.MOV.U32 R3, RZ, RZ, 0x0 ;  /* 0x00000000ff037424 */ /* 0x000fc800078e00ff */
[----:B------:R-:W-:Y:S05]  /*b410*/  RET.REL.NODEC R2 `(matmul_kernel) ;  /* 0xffffff4802f87950 */ /* 0x000fea0003c3ffff */
.L_x_18:
[----:B------:R-:W-:-:S00]  /*b420*/  BRA `(.L_x_18) ;  /* 0xfffffffc00fc7947 */ /* 0x000fc0000383ffff */
[----:B------:R-:W-:-:S00]  /*b430*/  NOP ;  /* 0x0000000000007918 */ /* 0x000fc00000000000 */
        /* <DEDUP_REMOVED lines=12> */
.L_x_21:


//--------------------- .nv.shared.matmul_kernel  --------------------------
	.section	.nv.shared.matmul_kernel,"aw",@nobits
	.sectionflags	@""
	.align	16
	.zero		1024


//--------------------- .nv.shared.reserved.0     --------------------------
	.section	.nv.shared.reserved.0,"aw",@nobits
	.align	8
	.weak		__nv_reservedSMEM_offset_0_alias
	.size		__nv_reservedSMEM_offset_0_alias, 0, 64
	.other		__nv_reservedSMEM_offset_0_alias,@"STO_CUDA_RESERVED_SHARED STV_DEFAULT"
__nv_reservedSMEM_offset_0_alias:
	.zero		0
.nv.shared.reserved.0:
	.zero		64
	.weak		__nv_reservedSMEM_allocation_phase
	.type		__nv_reservedSMEM_allocation_phase,@object
	.size		__nv_reservedSMEM_allocation_phase,(.L_0 - __nv_reservedSMEM_allocation_phase)
__nv_reservedSMEM_allocation_phase:
	.zero		1
.L_0:
	.zero		7
	.weak		__nv_reservedSMEM_devtool_atexit_pc
	.type		__nv_reservedSMEM_devtool_atexit_pc,@object
	.size		__nv_reservedSMEM_devtool_atexit_pc,(__nv_reservedSMEM_allocation_mask - __nv_reservedSMEM_devtool_atexit_pc)
__nv_reservedSMEM_devtool_atexit_pc:
	.zero		8
	.weak		__nv_reservedSMEM_allocation_mask
	.type		__nv_reservedSMEM_allocation_mask,@object
	.size		__nv_reservedSMEM_allocation_mask,(.L_2 - __nv_reservedSMEM_allocation_mask)
__nv_reservedSMEM_allocation_mask:
	.zero		4
.L_2:


//--------------------- .nv.constant0.matmul_kernel --------------------------
	.section	.nv.constant0.matmul_kernel,"a",@progbits
	.sectionflags	@""
	.align	4
.nv.constant0.matmul_kernel:
	.zero		976


//--------------------- SYMBOLS --------------------------

	.type		.nv.reservedSmem.offset0,@object
	.size		.nv.reservedSmem.offset0,0x4
	.type		.nv.reservedSmem.cap,@object
	.size		.nv.reservedSmem.cap,0x4
